	.target	sm_90a

	.elftype	@"ET_EXEC"


//--------------------- .note.nv.tkinfo           --------------------------
	.section	.note.nv.tkinfo,"",@"SHT_NOTE"
	.sectionflags	@"SHF_NOTE_NV_TKINFO"
	.tkinfo
        /*0018*/ 	.word	0x00000002
        /*0030*/ 	.string	""
        /*0030*/ 	.string	"ptxas"
        /*0030*/ 	.string	"Cuda compilation tools, release 13.0, V13.0.88"
        /*0030*/ 	.string	"Build cuda_13.0.r13.0/compiler.36424714_0"
        /*0030*/ 	.string	"-arch sm_90a -m 64 "



//--------------------- .note.nv.cuinfo           --------------------------
	.section	.note.nv.cuinfo,"",@"SHT_NOTE"
	.sectionflags	@"SHF_NOTE_NV_CUINFO"
        /*0018*/ 	.short	0x0002
        /*001a*/ 	.short	0x005a
        /*001c*/ 	.short	0x0082
	.zero		2


//--------------------- .nv.info                  --------------------------
	.section	.nv.info,"",@"SHT_CUDA_INFO"
	.align	4


	//----- nvinfo : EIATTR_REGCOUNT
	.align		4
        /*0000*/ 	.byte	0x04, 0x2f
        /*0002*/ 	.short	(.L_12 - .L_11)
	.align		4
.L_11:
        /*0004*/ 	.word	index@(_ZN7cutlass13device_kernelIN5flash19enable_sm80_to_sm89INS1_16FlashAttnFwdSm80INS1_25CollectiveMainloopFwdSm80ILi4ELi1ELb0EN4cute5tupleIJNS5_1CILi128EEENS7_ILi64EEES8_EEELi128ENS_10bfloat16_tEfNS_4arch4Sm80ELb1ELb0ELb0ELb1ELb1ELb1ELb1ELb0EEENS1_21CollectiveEpilogueFwdINS6_IJS8_S8_S9_EEENS6_IJNS7_ILi1EEESH_SH_EEESB_SD_Li128ELb1ELb1ELb0ELb0EEENS1_19SingleTileSchedulerILb1ELb0ELb1ELi128EEEEEEEEEvNT_6ParamsE)
        /*0008*/ 	.word	0x00000004


	//----- nvinfo : EIATTR_FRAME_SIZE
	.align		4
.L_12:
        /*000c*/ 	.byte	0x04, 0x11
        /*000e*/ 	.short	(.L_14 - .L_13)
	.align		4
.L_13:
        /*0010*/ 	.word	index@(_ZN7cutlass13device_kernelIN5flash19enable_sm80_to_sm89INS1_16FlashAttnFwdSm80INS1_25CollectiveMainloopFwdSm80ILi4ELi1ELb0EN4cute5tupleIJNS5_1CILi128EEENS7_ILi64EEES8_EEELi128ENS_10bfloat16_tEfNS_4arch4Sm80ELb1ELb0ELb0ELb1ELb1ELb1ELb1ELb0EEENS1_21CollectiveEpilogueFwdINS6_IJS8_S8_S9_EEENS6_IJNS7_ILi1EEESH_SH_EEESB_SD_Li128ELb1ELb1ELb0ELb0EEENS1_19SingleTileSchedulerILb1ELb0ELb1ELi128EEEEEEEEEvNT_6ParamsE)
        /*0014*/ 	.word	0x00000000


	//----- nvinfo : EIATTR_REGCOUNT
	.align		4
.L_14:
        /*0018*/ 	.byte	0x04, 0x2f
        /*001a*/ 	.short	(.L_16 - .L_15)
	.align		4
.L_15:
        /*001c*/ 	.word	index@(_ZN7cutlass13device_kernelIN5flash19enable_sm80_to_sm89INS1_16FlashAttnFwdSm80INS1_25CollectiveMainloopFwdSm80ILi4ELi1ELb0EN4cute5tupleIJNS5_1CILi128EEENS7_ILi64EEES8_EEELi128ENS_10bfloat16_tEfNS_4arch4Sm80ELb1ELb0ELb0ELb1ELb1ELb0ELb1ELb0EEENS1_21CollectiveEpilogueFwdINS6_IJS8_S8_S9_EEENS6_IJNS7_ILi1EEESH_SH_EEESB_SD_Li128ELb1ELb1ELb0ELb0EEENS1_19SingleTileSchedulerILb1ELb0ELb1ELi128EEEEEEEEEvNT_6ParamsE)
        /*0020*/ 	.word	0x00000004


	//----- nvinfo : EIATTR_FRAME_SIZE
	.align		4
.L_16:
        /*0024*/ 	.byte	0x04, 0x11
        /*0026*/ 	.short	(.L_18 - .L_17)
	.align		4
.L_17:
        /*0028*/ 	.word	index@(_ZN7cutlass13device_kernelIN5flash19enable_sm80_to_sm89INS1_16FlashAttnFwdSm80INS1_25CollectiveMainloopFwdSm80ILi4ELi1ELb0EN4cute5tupleIJNS5_1CILi128EEENS7_ILi64EEES8_EEELi128ENS_10bfloat16_tEfNS_4arch4Sm80ELb1ELb0ELb0ELb1ELb1ELb0ELb1ELb0EEENS1_21CollectiveEpilogueFwdINS6_IJS8_S8_S9_EEENS6_IJNS7_ILi1EEESH_SH_EEESB_SD_Li128ELb1ELb1ELb0ELb0EEENS1_19SingleTileSchedulerILb1ELb0ELb1ELi128EEEEEEEEEvNT_6ParamsE)
        /*002c*/ 	.word	0x00000000


	//----- nvinfo : EIATTR_REGCOUNT
	.align		4
.L_18:
        /*0030*/ 	.byte	0x04, 0x2f
        /*0032*/ 	.short	(.L_20 - .L_19)
	.align		4
.L_19:
        /*0034*/ 	.word	index@(_ZN7cutlass13device_kernelIN5flash19enable_sm80_to_sm89INS1_16FlashAttnFwdSm80INS1_25CollectiveMainloopFwdSm80ILi4ELi1ELb0EN4cute5tupleIJNS5_1CILi128EEENS7_ILi64EEES8_EEELi128ENS_10bfloat16_tEfNS_4arch4Sm80ELb1ELb0ELb0ELb0ELb1ELb0ELb1ELb0EEENS1_21CollectiveEpilogueFwdINS6_IJS8_S8_S9_EEENS6_IJNS7_ILi1EEESH_SH_EEESB_SD_Li128ELb0ELb1ELb0ELb0EEENS1_30DynamicPersistentTileSchedulerILi128ELi128ELb0ELb1ELb0EEEEEEEEEvNT_6ParamsE)
        /*0038*/ 	.word	0x00000004


	//----- nvinfo : EIATTR_FRAME_SIZE
	.align		4
.L_20:
        /*003c*/ 	.byte	0x04, 0x11
        /*003e*/ 	.short	(.L_22 - .L_21)
	.align		4
.L_21:
        /*0040*/ 	.word	index@(_ZN7cutlass13device_kernelIN5flash19enable_sm80_to_sm89INS1_16FlashAttnFwdSm80INS1_25CollectiveMainloopFwdSm80ILi4ELi1ELb0EN4cute5tupleIJNS5_1CILi128EEENS7_ILi64EEES8_EEELi128ENS_10bfloat16_tEfNS_4arch4Sm80ELb1ELb0ELb0ELb0ELb1ELb0ELb1ELb0EEENS1_21CollectiveEpilogueFwdINS6_IJS8_S8_S9_EEENS6_IJNS7_ILi1EEESH_SH_EEESB_SD_Li128ELb0ELb1ELb0ELb0EEENS1_30DynamicPersistentTileSchedulerILi128ELi128ELb0ELb1ELb0EEEEEEEEEvNT_6ParamsE)
        /*0044*/ 	.word	0x00000000


	//----- nvinfo : EIATTR_REGCOUNT
	.align		4
.L_22:
        /*0048*/ 	.byte	0x04, 0x2f
        /*004a*/ 	.short	(.L_24 - .L_23)
	.align		4
.L_23:
        /*004c*/ 	.word	index@(_ZN7cutlass13device_kernelIN5flash19enable_sm80_to_sm89INS1_16FlashAttnFwdSm80INS1_25CollectiveMainloopFwdSm80ILi4ELi1ELb0EN4cute5tupleIJNS5_1CILi128EEENS7_ILi48EEES8_EEELi128ENS_10bfloat16_tEfNS_4arch4Sm80ELb0ELb1ELb0ELb1ELb1ELb1ELb1ELb0EEENS1_21CollectiveEpilogueFwdINS6_IJS8_S8_S9_EEENS6_IJNS7_ILi1EEESH_SH_EEESB_SD_Li128ELb1ELb1ELb0ELb0EEENS1_19SingleTileSchedulerILb1ELb0ELb1ELi128EEEEEEEEEvNT_6ParamsE)
        /*0050*/ 	.word	0x00000004


	//----- nvinfo : EIATTR_FRAME_SIZE
	.align		4
.L_24:
        /*0054*/ 	.byte	0x04, 0x11
        /*0056*/ 	.short	(.L_26 - .L_25)
	.align		4
.L_25:
        /*0058*/ 	.word	index@(_ZN7cutlass13device_kernelIN5flash19enable_sm80_to_sm89INS1_16FlashAttnFwdSm80INS1_25CollectiveMainloopFwdSm80ILi4ELi1ELb0EN4cute5tupleIJNS5_1CILi128EEENS7_ILi48EEES8_EEELi128ENS_10bfloat16_tEfNS_4arch4Sm80ELb0ELb1ELb0ELb1ELb1ELb1ELb1ELb0EEENS1_21CollectiveEpilogueFwdINS6_IJS8_S8_S9_EEENS6_IJNS7_ILi1EEESH_SH_EEESB_SD_Li128ELb1ELb1ELb0ELb0EEENS1_19SingleTileSchedulerILb1ELb0ELb1ELi128EEEEEEEEEvNT_6ParamsE)
        /*005c*/ 	.word	0x00000000


	//----- nvinfo : EIATTR_REGCOUNT
	.align		4
.L_26:
        /*0060*/ 	.byte	0x04, 0x2f
        /*0062*/ 	.short	(.L_28 - .L_27)
	.align		4
.L_27:
        /*0064*/ 	.word	index@(_ZN7cutlass13device_kernelIN5flash19enable_sm80_to_sm89INS1_16FlashAttnFwdSm80INS1_25CollectiveMainloopFwdSm80ILi4ELi1ELb0EN4cute5tupleIJNS5_1CILi128EEENS7_ILi48EEES8_EEELi128ENS_10bfloat16_tEfNS_4arch4Sm80ELb0ELb1ELb0ELb1ELb1ELb0ELb1ELb0EEENS1_21CollectiveEpilogueFwdINS6_IJS8_S8_S9_EEENS6_IJNS7_ILi1EEESH_SH_EEESB_SD_Li128ELb1ELb1ELb0ELb0EEENS1_19SingleTileSchedulerILb1ELb0ELb1ELi128EEEEEEEEEvNT_6ParamsE)
        /*0068*/ 	.word	0x00000004


	//----- nvinfo : EIATTR_FRAME_SIZE
	.align		4
.L_28:
        /*006c*/ 	.byte	0x04, 0x11
        /*006e*/ 	.short	(.L_30 - .L_29)
	.align		4
.L_29:
        /*0070*/ 	.word	index@(_ZN7cutlass13device_kernelIN5flash19enable_sm80_to_sm89INS1_16FlashAttnFwdSm80INS1_25CollectiveMainloopFwdSm80ILi4ELi1ELb0EN4cute5tupleIJNS5_1CILi128EEENS7_ILi48EEES8_EEELi128ENS_10bfloat16_tEfNS_4arch4Sm80ELb0ELb1ELb0ELb1ELb1ELb0ELb1ELb0EEENS1_21CollectiveEpilogueFwdINS6_IJS8_S8_S9_EEENS6_IJNS7_ILi1EEESH_SH_EEESB_SD_Li128ELb1ELb1ELb0ELb0EEENS1_19SingleTileSchedulerILb1ELb0ELb1ELi128EEEEEEEEEvNT_6ParamsE)
        /*0074*/ 	.word	0x00000000


	//----- nvinfo : EIATTR_REGCOUNT
	.align		4
.L_30:
        /*0078*/ 	.byte	0x04, 0x2f
        /*007a*/ 	.short	(.L_32 - .L_31)
	.align		4
.L_31:
        /*007c*/ 	.word	index@(_ZN7cutlass13device_kernelIN5flash19enable_sm80_to_sm89INS1_16FlashAttnFwdSm80INS1_25CollectiveMainloopFwdSm80ILi4ELi1ELb0EN4cute5tupleIJNS5_1CILi128EEENS7_ILi48EEES8_EEELi128ENS_10bfloat16_tEfNS_4arch4Sm80ELb0ELb1ELb0ELb0ELb1ELb0ELb1ELb0EEENS1_21CollectiveEpilogueFwdINS6_IJS8_S8_S9_EEENS6_IJNS7_ILi1EEESH_SH_EEESB_SD_Li128ELb0ELb1ELb0ELb0EEENS1_19SingleTileSchedulerILb0ELb0ELb1ELi128EEEEEEEEEvNT_6ParamsE)
        /*0080*/ 	.word	0x00000004


	//----- nvinfo : EIATTR_FRAME_SIZE
	.align		4
.L_32:
        /*0084*/ 	.byte	0x04, 0x11
        /*0086*/ 	.short	(.L_34 - .L_33)
	.align		4
.L_33:
        /*0088*/ 	.word	index@(_ZN7cutlass13device_kernelIN5flash19enable_sm80_to_sm89INS1_16FlashAttnFwdSm80INS1_25CollectiveMainloopFwdSm80ILi4ELi1ELb0EN4cute5tupleIJNS5_1CILi128EEENS7_ILi48EEES8_EEELi128ENS_10bfloat16_tEfNS_4arch4Sm80ELb0ELb1ELb0ELb0ELb1ELb0ELb1ELb0EEENS1_21CollectiveEpilogueFwdINS6_IJS8_S8_S9_EEENS6_IJNS7_ILi1EEESH_SH_EEESB_SD_Li128ELb0ELb1ELb0ELb0EEENS1_19SingleTileSchedulerILb0ELb0ELb1ELi128EEEEEEEEEvNT_6ParamsE)
        /*008c*/ 	.word	0x00000000


	//----- nvinfo : EIATTR_REGCOUNT
	.align		4
.L_34:
        /*0090*/ 	.byte	0x04, 0x2f
        /*0092*/ 	.short	(.L_36 - .L_35)
	.align		4
.L_35:
        /*0094*/ 	.word	index@(_ZN7cutlass13device_kernelIN5flash19enable_sm80_to_sm89INS1_16FlashAttnFwdSm80INS1_25CollectiveMainloopFwdSm80ILi4ELi1ELb0EN4cute5tupleIJNS5_1CILi128EEENS7_ILi64EEES8_EEELi128ENS_10bfloat16_tEfNS_4arch4Sm80ELb0ELb0ELb0ELb1ELb1ELb1ELb1ELb0EEENS1_21CollectiveEpilogueFwdINS6_IJS8_S8_S9_EEENS6_IJNS7_ILi1EEESH_SH_EEESB_SD_Li128ELb1ELb1ELb0ELb0EEENS1_19SingleTileSchedulerILb1ELb0ELb1ELi128EEEEEEEEEvNT_6ParamsE)
        /*0098*/ 	.word	0x00000004


	//----- nvinfo : EIATTR_FRAME_SIZE
	.align		4
.L_36:
        /*009c*/ 	.byte	0x04, 0x11
        /*009e*/ 	.short	(.L_38 - .L_37)
	.align		4
.L_37:
        /*00a0*/ 	.word	index@(_ZN7cutlass13device_kernelIN5flash19enable_sm80_to_sm89INS1_16FlashAttnFwdSm80INS1_25CollectiveMainloopFwdSm80ILi4ELi1ELb0EN4cute5tupleIJNS5_1CILi128EEENS7_ILi64EEES8_EEELi128ENS_10bfloat16_tEfNS_4arch4Sm80ELb0ELb0ELb0ELb1ELb1ELb1ELb1ELb0EEENS1_21CollectiveEpilogueFwdINS6_IJS8_S8_S9_EEENS6_IJNS7_ILi1EEESH_SH_EEESB_SD_Li128ELb1ELb1ELb0ELb0EEENS1_19SingleTileSchedulerILb1ELb0ELb1ELi128EEEEEEEEEvNT_6ParamsE)
        /*00a4*/ 	.word	0x00000000


	//----- nvinfo : EIATTR_REGCOUNT
	.align		4
.L_38:
        /*00a8*/ 	.byte	0x04, 0x2f
        /*00aa*/ 	.short	(.L_40 - .L_39)
	.align		4
.L_39:
        /*00ac*/ 	.word	index@(_ZN7cutlass13device_kernelIN5flash19enable_sm80_to_sm89INS1_16FlashAttnFwdSm80INS1_25CollectiveMainloopFwdSm80ILi4ELi1ELb0EN4cute5tupleIJNS5_1CILi128EEENS7_ILi64EEES8_EEELi128ENS_10bfloat16_tEfNS_4arch4Sm80ELb0ELb0ELb0ELb1ELb1ELb0ELb1ELb0EEENS1_21CollectiveEpilogueFwdINS6_IJS8_S8_S9_EEENS6_IJNS7_ILi1EEESH_SH_EEESB_SD_Li128ELb1ELb1ELb0ELb0EEENS1_19SingleTileSchedulerILb1ELb0ELb1ELi128EEEEEEEEEvNT_6ParamsE)
        /*00b0*/ 	.word	0x00000004


	//----- nvinfo : EIATTR_FRAME_SIZE
	.align		4
.L_40:
        /*00b4*/ 	.byte	0x04, 0x11
        /*00b6*/ 	.short	(.L_42 - .L_41)
	.align		4
.L_41:
        /*00b8*/ 	.word	index@(_ZN7cutlass13device_kernelIN5flash19enable_sm80_to_sm89INS1_16FlashAttnFwdSm80INS1_25CollectiveMainloopFwdSm80ILi4ELi1ELb0EN4cute5tupleIJNS5_1CILi128EEENS7_ILi64EEES8_EEELi128ENS_10bfloat16_tEfNS_4arch4Sm80ELb0ELb0ELb0ELb1ELb1ELb0ELb1ELb0EEENS1_21CollectiveEpilogueFwdINS6_IJS8_S8_S9_EEENS6_IJNS7_ILi1EEESH_SH_EEESB_SD_Li128ELb1ELb1ELb0ELb0EEENS1_19SingleTileSchedulerILb1ELb0ELb1ELi128EEEEEEEEEvNT_6ParamsE)
        /*00bc*/ 	.word	0x00000000


	//----- nvinfo : EIATTR_REGCOUNT
	.align		4
.L_42:
        /*00c0*/ 	.byte	0x04, 0x2f
        /*00c2*/ 	.short	(.L_44 - .L_43)
	.align		4
.L_43:
        /*00c4*/ 	.word	index@(_ZN7cutlass13device_kernelIN5flash19enable_sm80_to_sm89INS1_16FlashAttnFwdSm80INS1_25CollectiveMainloopFwdSm80ILi4ELi1ELb0EN4cute5tupleIJNS5_1CILi128EEENS7_ILi64EEES8_EEELi128ENS_10bfloat16_tEfNS_4arch4Sm80ELb0ELb0ELb0ELb0ELb1ELb0ELb1ELb0EEENS1_21CollectiveEpilogueFwdINS6_IJS8_S8_S9_EEENS6_IJNS7_ILi1EEESH_SH_EEESB_SD_Li128ELb0ELb1ELb0ELb0EEENS1_19SingleTileSchedulerILb0ELb0ELb1ELi128EEEEEEEEEvNT_6ParamsE)
        /*00c8*/ 	.word	0x00000004


	//----- nvinfo : EIATTR_FRAME_SIZE
	.align		4
.L_44:
        /*00cc*/ 	.byte	0x04, 0x11
        /*00ce*/ 	.short	(.L_46 - .L_45)
	.align		4
.L_45:
        /*00d0*/ 	.word	index@(_ZN7cutlass13device_kernelIN5flash19enable_sm80_to_sm89INS1_16FlashAttnFwdSm80INS1_25CollectiveMainloopFwdSm80ILi4ELi1ELb0EN4cute5tupleIJNS5_1CILi128EEENS7_ILi64EEES8_EEELi128ENS_10bfloat16_tEfNS_4arch4Sm80ELb0ELb0ELb0ELb0ELb1ELb0ELb1ELb0EEENS1_21CollectiveEpilogueFwdINS6_IJS8_S8_S9_EEENS6_IJNS7_ILi1EEESH_SH_EEESB_SD_Li128ELb0ELb1ELb0ELb0EEENS1_19SingleTileSchedulerILb0ELb0ELb1ELi128EEEEEEEEEvNT_6ParamsE)
        /*00d4*/ 	.word	0x00000000


	//----- nvinfo : EIATTR_REGCOUNT
	.align		4
.L_46:
        /*00d8*/ 	.byte	0x04, 0x2f
        /*00da*/ 	.short	(.L_48 - .L_47)
	.align		4
.L_47:
        /*00dc*/ 	.word	index@(_ZN7cutlass13device_kernelIN5flash19enable_sm80_to_sm89INS1_16FlashAttnFwdSm80INS1_25CollectiveMainloopFwdSm80ILi8ELi1ELb1EN4cute5tupleIJNS5_1CILi128EEES8_S8_EEELi128ENS_10bfloat16_tEfNS_4arch4Sm80ELb1ELb0ELb0ELb1ELb1ELb1ELb1ELb0EEENS1_21CollectiveEpilogueFwdIS9_NS6_IJNS7_ILi1EEESF_SF_EEESA_SC_Li256ELb1ELb1ELb0ELb0EEENS1_19SingleTileSchedulerILb1ELb0ELb1ELi128EEEEEEEEEvNT_6ParamsE)
        /*00e0*/ 	.word	0x00000004


	//----- nvinfo : EIATTR_FRAME_SIZE
	.align		4
.L_48:
        /*00e4*/ 	.byte	0x04, 0x11
        /*00e6*/ 	.short	(.L_50 - .L_49)
	.align		4
.L_49:
        /*00e8*/ 	.word	index@(_ZN7cutlass13device_kernelIN5flash19enable_sm80_to_sm89INS1_16FlashAttnFwdSm80INS1_25CollectiveMainloopFwdSm80ILi8ELi1ELb1EN4cute5tupleIJNS5_1CILi128EEES8_S8_EEELi128ENS_10bfloat16_tEfNS_4arch4Sm80ELb1ELb0ELb0ELb1ELb1ELb1ELb1ELb0EEENS1_21CollectiveEpilogueFwdIS9_NS6_IJNS7_ILi1EEESF_SF_EEESA_SC_Li256ELb1ELb1ELb0ELb0EEENS1_19SingleTileSchedulerILb1ELb0ELb1ELi128EEEEEEEEEvNT_6ParamsE)
        /*00ec*/ 	.word	0x00000000


	//----- nvinfo : EIATTR_REGCOUNT
	.align		4
.L_50:
        /*00f0*/ 	.byte	0x04, 0x2f
        /*00f2*/ 	.short	(.L_52 - .L_51)
	.align		4
.L_51:
        /*00f4*/ 	.word	index@(_ZN7cutlass13device_kernelIN5flash19enable_sm80_to_sm89INS1_16FlashAttnFwdSm80INS1_25CollectiveMainloopFwdSm80ILi8ELi1ELb1EN4cute5tupleIJNS5_1CILi128EEES8_S8_EEELi128ENS_10bfloat16_tEfNS_4arch4Sm80ELb1ELb0ELb0ELb1ELb1ELb0ELb1ELb0EEENS1_21CollectiveEpilogueFwdIS9_NS6_IJNS7_ILi1EEESF_SF_EEESA_SC_Li256ELb1ELb1ELb0ELb0EEENS1_19SingleTileSchedulerILb1ELb0ELb1ELi128EEEEEEEEEvNT_6ParamsE)
        /*00f8*/ 	.word	0x00000004


	//----- nvinfo : EIATTR_FRAME_SIZE
	.align		4
.L_52:
        /*00fc*/ 	.byte	0x04, 0x11
        /*00fe*/ 	.short	(.L_54 - .L_53)
	.align		4
.L_53:
        /*0100*/ 	.word	index@(_ZN7cutlass13device_kernelIN5flash19enable_sm80_to_sm89INS1_16FlashAttnFwdSm80INS1_25CollectiveMainloopFwdSm80ILi8ELi1ELb1EN4cute5tupleIJNS5_1CILi128EEES8_S8_EEELi128ENS_10bfloat16_tEfNS_4arch4Sm80ELb1ELb0ELb0ELb1ELb1ELb0ELb1ELb0EEENS1_21CollectiveEpilogueFwdIS9_NS6_IJNS7_ILi1EEESF_SF_EEESA_SC_Li256ELb1ELb1ELb0ELb0EEENS1_19SingleTileSchedulerILb1ELb0ELb1ELi128EEEEEEEEEvNT_6ParamsE)
        /*0104*/ 	.word	0x00000000


	//----- nvinfo : EIATTR_REGCOUNT
	.align		4
.L_54:
        /*0108*/ 	.byte	0x04, 0x2f
        /*010a*/ 	.short	(.L_56 - .L_55)
	.align		4
.L_55:
        /*010c*/ 	.word	index@(_ZN7cutlass13device_kernelIN5flash19enable_sm80_to_sm89INS1_16FlashAttnFwdSm80INS1_25CollectiveMainloopFwdSm80ILi8ELi1ELb1EN4cute5tupleIJNS5_1CILi128EEES8_S8_EEELi128ENS_10bfloat16_tEfNS_4arch4Sm80ELb1ELb0ELb0ELb0ELb1ELb0ELb1ELb0EEENS1_21CollectiveEpilogueFwdIS9_NS6_IJNS7_ILi1EEESF_SF_EEESA_SC_Li256ELb0ELb1ELb0ELb0EEENS1_30DynamicPersistentTileSchedulerILi256ELi256ELb0ELb1ELb0EEEEEEEEEvNT_6ParamsE)
        /*0110*/ 	.word	0x00000004


	//----- nvinfo : EIATTR_FRAME_SIZE
	.align		4
.L_56:
        /*0114*/ 	.byte	0x04, 0x11
        /*0116*/ 	.short	(.L_58 - .L_57)
	.align		4
.L_57:
        /*0118*/ 	.word	index@(_ZN7cutlass13device_kernelIN5flash19enable_sm80_to_sm89INS1_16FlashAttnFwdSm80INS1_25CollectiveMainloopFwdSm80ILi8ELi1ELb1EN4cute5tupleIJNS5_1CILi128EEES8_S8_EEELi128ENS_10bfloat16_tEfNS_4arch4Sm80ELb1ELb0ELb0ELb0ELb1ELb0ELb1ELb0EEENS1_21CollectiveEpilogueFwdIS9_NS6_IJNS7_ILi1EEESF_SF_EEESA_SC_Li256ELb0ELb1ELb0ELb0EEENS1_30DynamicPersistentTileSchedulerILi256ELi256ELb0ELb1ELb0EEEEEEEEEvNT_6ParamsE)
        /*011c*/ 	.word	0x00000000


	//----- nvinfo : EIATTR_REGCOUNT
	.align		4
.L_58:
        /*0120*/ 	.byte	0x04, 0x2f
        /*0122*/ 	.short	(.L_60 - .L_59)
	.align		4
.L_59:
        /*0124*/ 	.word	index@(_ZN7cutlass13device_kernelIN5flash19enable_sm80_to_sm89INS1_16FlashAttnFwdSm80INS1_25CollectiveMainloopFwdSm80ILi8ELi1ELb1EN4cute5tupleIJNS5_1CILi128EEENS7_ILi96EEES8_EEELi128ENS_10bfloat16_tEfNS_4arch4Sm80ELb0ELb1ELb0ELb1ELb1ELb1ELb1ELb0EEENS1_21CollectiveEpilogueFwdINS6_IJS8_S8_S9_EEENS6_IJNS7_ILi1EEESH_SH_EEESB_SD_Li256ELb1ELb1ELb0ELb0EEENS1_19SingleTileSchedulerILb1ELb0ELb1ELi128EEEEEEEEEvNT_6ParamsE)
        /*0128*/ 	.word	0x00000004


	//----- nvinfo : EIATTR_FRAME_SIZE
	.align		4
.L_60:
        /*012c*/ 	.byte	0x04, 0x11
        /*012e*/ 	.short	(.L_62 - .L_61)
	.align		4
.L_61:
        /*0130*/ 	.word	index@(_ZN7cutlass13device_kernelIN5flash19enable_sm80_to_sm89INS1_16FlashAttnFwdSm80INS1_25CollectiveMainloopFwdSm80ILi8ELi1ELb1EN4cute5tupleIJNS5_1CILi128EEENS7_ILi96EEES8_EEELi128ENS_10bfloat16_tEfNS_4arch4Sm80ELb0ELb1ELb0ELb1ELb1ELb1ELb1ELb0EEENS1_21CollectiveEpilogueFwdINS6_IJS8_S8_S9_EEENS6_IJNS7_ILi1EEESH_SH_EEESB_SD_Li256ELb1ELb1ELb0ELb0EEENS1_19SingleTileSchedulerILb1ELb0ELb1ELi128EEEEEEEEEvNT_6ParamsE)
        /*0134*/ 	.word	0x00000000


	//----- nvinfo : EIATTR_REGCOUNT
	.align		4
.L_62:
        /*0138*/ 	.byte	0x04, 0x2f
        /*013a*/ 	.short	(.L_64 - .L_63)
	.align		4
.L_63:
        /*013c*/ 	.word	index@(_ZN7cutlass13device_kernelIN5flash19enable_sm80_to_sm89INS1_16FlashAttnFwdSm80INS1_25CollectiveMainloopFwdSm80ILi8ELi1ELb1EN4cute5tupleIJNS5_1CILi128EEENS7_ILi96EEES8_EEELi128ENS_10bfloat16_tEfNS_4arch4Sm80ELb0ELb1ELb0ELb1ELb1ELb0ELb1ELb0EEENS1_21CollectiveEpilogueFwdINS6_IJS8_S8_S9_EEENS6_IJNS7_ILi1EEESH_SH_EEESB_SD_Li256ELb1ELb1ELb0ELb0EEENS1_19SingleTileSchedulerILb1ELb0ELb1ELi128EEEEEEEEEvNT_6ParamsE)
        /*0140*/ 	.word	0x00000004


	//----- nvinfo : EIATTR_FRAME_SIZE
	.align		4
.L_64:
        /*0144*/ 	.byte	0x04, 0x11
        /*0146*/ 	.short	(.L_66 - .L_65)
	.align		4
.L_65:
        /*0148*/ 	.word	index@(_ZN7cutlass13device_kernelIN5flash19enable_sm80_to_sm89INS1_16FlashAttnFwdSm80INS1_25CollectiveMainloopFwdSm80ILi8ELi1ELb1EN4cute5tupleIJNS5_1CILi128EEENS7_ILi96EEES8_EEELi128ENS_10bfloat16_tEfNS_4arch4Sm80ELb0ELb1ELb0ELb1ELb1ELb0ELb1ELb0EEENS1_21CollectiveEpilogueFwdINS6_IJS8_S8_S9_EEENS6_IJNS7_ILi1EEESH_SH_EEESB_SD_Li256ELb1ELb1ELb0ELb0EEENS1_19SingleTileSchedulerILb1ELb0ELb1ELi128EEEEEEEEEvNT_6ParamsE)
        /*014c*/ 	.word	0x00000000


	//----- nvinfo : EIATTR_REGCOUNT
	.align		4
.L_66:
        /*0150*/ 	.byte	0x04, 0x2f
        /*0152*/ 	.short	(.L_68 - .L_67)
	.align		4
.L_67:
        /*0154*/ 	.word	index@(_ZN7cutlass13device_kernelIN5flash19enable_sm80_to_sm89INS1_16FlashAttnFwdSm80INS1_25CollectiveMainloopFwdSm80ILi8ELi1ELb1EN4cute5tupleIJNS5_1CILi128EEENS7_ILi96EEES8_EEELi128ENS_10bfloat16_tEfNS_4arch4Sm80ELb0ELb1ELb0ELb0ELb1ELb0ELb1ELb0EEENS1_21CollectiveEpilogueFwdINS6_IJS8_S8_S9_EEENS6_IJNS7_ILi1EEESH_SH_EEESB_SD_Li256ELb0ELb1ELb0ELb0EEENS1_19SingleTileSchedulerILb0ELb0ELb1ELi128EEEEEEEEEvNT_6ParamsE)
        /*0158*/ 	.word	0x00000004


	//----- nvinfo : EIATTR_FRAME_SIZE
	.align		4
.L_68:
        /*015c*/ 	.byte	0x04, 0x11
        /*015e*/ 	.short	(.L_70 - .L_69)
	.align		4
.L_69:
        /*0160*/ 	.word	index@(_ZN7cutlass13device_kernelIN5flash19enable_sm80_to_sm89INS1_16FlashAttnFwdSm80INS1_25CollectiveMainloopFwdSm80ILi8ELi1ELb1EN4cute5tupleIJNS5_1CILi128EEENS7_ILi96EEES8_EEELi128ENS_10bfloat16_tEfNS_4arch4Sm80ELb0ELb1ELb0ELb0ELb1ELb0ELb1ELb0EEENS1_21CollectiveEpilogueFwdINS6_IJS8_S8_S9_EEENS6_IJNS7_ILi1EEESH_SH_EEESB_SD_Li256ELb0ELb1ELb0ELb0EEENS1_19SingleTileSchedulerILb0ELb0ELb1ELi128EEEEEEEEEvNT_6ParamsE)
        /*0164*/ 	.word	0x00000000


	//----- nvinfo : EIATTR_REGCOUNT
	.align		4
.L_70:
        /*0168*/ 	.byte	0x04, 0x2f
        /*016a*/ 	.short	(.L_72 - .L_71)
	.align		4
.L_71:
        /*016c*/ 	.word	index@(_ZN7cutlass13device_kernelIN5flash19enable_sm80_to_sm89INS1_16FlashAttnFwdSm80INS1_25CollectiveMainloopFwdSm80ILi8ELi1ELb1EN4cute5tupleIJNS5_1CILi128EEES8_S8_EEELi128ENS_10bfloat16_tEfNS_4arch4Sm80ELb0ELb0ELb0ELb1ELb1ELb1ELb1ELb0EEENS1_21CollectiveEpilogueFwdIS9_NS6_IJNS7_ILi1EEESF_SF_EEESA_SC_Li256ELb1ELb1ELb0ELb0EEENS1_19SingleTileSchedulerILb1ELb0ELb1ELi128EEEEEEEEEvNT_6ParamsE)
        /*0170*/ 	.word	0x00000004


	//----- nvinfo : EIATTR_FRAME_SIZE
	.align		4
.L_72:
        /*0174*/ 	.byte	0x04, 0x11
        /*0176*/ 	.short	(.L_74 - .L_73)
	.align		4
.L_73:
        /*0178*/ 	.word	index@(_ZN7cutlass13device_kernelIN5flash19enable_sm80_to_sm89INS1_16FlashAttnFwdSm80INS1_25CollectiveMainloopFwdSm80ILi8ELi1ELb1EN4cute5tupleIJNS5_1CILi128EEES8_S8_EEELi128ENS_10bfloat16_tEfNS_4arch4Sm80ELb0ELb0ELb0ELb1ELb1ELb1ELb1ELb0EEENS1_21CollectiveEpilogueFwdIS9_NS6_IJNS7_ILi1EEESF_SF_EEESA_SC_Li256ELb1ELb1ELb0ELb0EEENS1_19SingleTileSchedulerILb1ELb0ELb1ELi128EEEEEEEEEvNT_6ParamsE)
        /*017c*/ 	.word	0x00000000


	//----- nvinfo : EIATTR_REGCOUNT
	.align		4
.L_74:
        /*0180*/ 	.byte	0x04, 0x2f
        /*0182*/ 	.short	(.L_76 - .L_75)
	.align		4
.L_75:
        /*0184*/ 	.word	index@(_ZN7cutlass13device_kernelIN5flash19enable_sm80_to_sm89INS1_16FlashAttnFwdSm80INS1_25CollectiveMainloopFwdSm80ILi8ELi1ELb1EN4cute5tupleIJNS5_1CILi128EEES8_S8_EEELi128ENS_10bfloat16_tEfNS_4arch4Sm80ELb0ELb0ELb0ELb1ELb1ELb0ELb1ELb0EEENS1_21CollectiveEpilogueFwdIS9_NS6_IJNS7_ILi1EEESF_SF_EEESA_SC_Li256ELb1ELb1ELb0ELb0EEENS1_19SingleTileSchedulerILb1ELb0ELb1ELi128EEEEEEEEEvNT_6ParamsE)
        /*0188*/ 	.word	0x00000004


	//----- nvinfo : EIATTR_FRAME_SIZE
	.align		4
.L_76:
        /*018c*/ 	.byte	0x04, 0x11
        /*018e*/ 	.short	(.L_78 - .L_77)
	.align		4
.L_77:
        /*0190*/ 	.word	index@(_ZN7cutlass13device_kernelIN5flash19enable_sm80_to_sm89INS1_16FlashAttnFwdSm80INS1_25CollectiveMainloopFwdSm80ILi8ELi1ELb1EN4cute5tupleIJNS5_1CILi128EEES8_S8_EEELi128ENS_10bfloat16_tEfNS_4arch4Sm80ELb0ELb0ELb0ELb1ELb1ELb0ELb1ELb0EEENS1_21CollectiveEpilogueFwdIS9_NS6_IJNS7_ILi1EEESF_SF_EEESA_SC_Li256ELb1ELb1ELb0ELb0EEENS1_19SingleTileSchedulerILb1ELb0ELb1ELi128EEEEEEEEEvNT_6ParamsE)
        /*0194*/ 	.word	0x00000000


	//----- nvinfo : EIATTR_REGCOUNT
	.align		4
.L_78:
        /*0198*/ 	.byte	0x04, 0x2f
        /*019a*/ 	.short	(.L_80 - .L_79)
	.align		4
.L_79:
        /*019c*/ 	.word	index@(_ZN7cutlass13device_kernelIN5flash19enable_sm80_to_sm89INS1_16FlashAttnFwdSm80INS1_25CollectiveMainloopFwdSm80ILi8ELi1ELb1EN4cute5tupleIJNS5_1CILi128EEES8_S8_EEELi128ENS_10bfloat16_tEfNS_4arch4Sm80ELb0ELb0ELb0ELb0ELb1ELb0ELb1ELb0EEENS1_21CollectiveEpilogueFwdIS9_NS6_IJNS7_ILi1EEESF_SF_EEESA_SC_Li256ELb0ELb1ELb0ELb0EEENS1_19SingleTileSchedulerILb0ELb0ELb1ELi128EEEEEEEEEvNT_6ParamsE)
        /*01a0*/ 	.word	0x00000004


	//----- nvinfo : EIATTR_FRAME_SIZE
	.align		4
.L_80:
        /*01a4*/ 	.byte	0x04, 0x11
        /*01a6*/ 	.short	(.L_82 - .L_81)
	.align		4
.L_81:
        /*01a8*/ 	.word	index@(_ZN7cutlass13device_kernelIN5flash19enable_sm80_to_sm89INS1_16FlashAttnFwdSm80INS1_25CollectiveMainloopFwdSm80ILi8ELi1ELb1EN4cute5tupleIJNS5_1CILi128EEES8_S8_EEELi128ENS_10bfloat16_tEfNS_4arch4Sm80ELb0ELb0ELb0ELb0ELb1ELb0ELb1ELb0EEENS1_21CollectiveEpilogueFwdIS9_NS6_IJNS7_ILi1EEESF_SF_EEESA_SC_Li256ELb0ELb1ELb0ELb0EEENS1_19SingleTileSchedulerILb0ELb0ELb1ELi128EEEEEEEEEvNT_6ParamsE)
        /*01ac*/ 	.word	0x00000000


	//----- nvinfo : EIATTR_MIN_STACK_SIZE
	.align		4
.L_82:
        /*01b0*/ 	.byte	0x04, 0x12
        /*01b2*/ 	.short	(.L_84 - .L_83)
	.align		4
.L_83:
        /*01b4*/ 	.word	index@(_ZN7cutlass13device_kernelIN5flash19enable_sm80_to_sm89INS1_16FlashAttnFwdSm80INS1_25CollectiveMainloopFwdSm80ILi8ELi1ELb1EN4cute5tupleIJNS5_1CILi128EEES8_S8_EEELi128ENS_10bfloat16_tEfNS_4arch4Sm80ELb0ELb0ELb0ELb0ELb1ELb0ELb1ELb0EEENS1_21CollectiveEpilogueFwdIS9_NS6_IJNS7_ILi1EEESF_SF_EEESA_SC_Li256ELb0ELb1ELb0ELb0EEENS1_19SingleTileSchedulerILb0ELb0ELb1ELi128EEEEEEEEEvNT_6ParamsE)
        /*01b8*/ 	.word	0x00000000


	//----- nvinfo : EIATTR_MIN_STACK_SIZE
	.align		4
.L_84:
        /*01bc*/ 	.byte	0x04, 0x12
        /*01be*/ 	.short	(.L_86 - .L_85)
	.align		4
.L_85:
        /*01c0*/ 	.word	index@(_ZN7cutlass13device_kernelIN5flash19enable_sm80_to_sm89INS1_16FlashAttnFwdSm80INS1_25CollectiveMainloopFwdSm80ILi8ELi1ELb1EN4cute5tupleIJNS5_1CILi128EEES8_S8_EEELi128ENS_10bfloat16_tEfNS_4arch4Sm80ELb0ELb0ELb0ELb1ELb1ELb0ELb1ELb0EEENS1_21CollectiveEpilogueFwdIS9_NS6_IJNS7_ILi1EEESF_SF_EEESA_SC_Li256ELb1ELb1ELb0ELb0EEENS1_19SingleTileSchedulerILb1ELb0ELb1ELi128EEEEEEEEEvNT_6ParamsE)
        /*01c4*/ 	.word	0x00000000


	//----- nvinfo : EIATTR_MIN_STACK_SIZE
	.align		4
.L_86:
        /*01c8*/ 	.byte	0x04, 0x12
        /*01ca*/ 	.short	(.L_88 - .L_87)
	.align		4
.L_87:
        /*01cc*/ 	.word	index@(_ZN7cutlass13device_kernelIN5flash19enable_sm80_to_sm89INS1_16FlashAttnFwdSm80INS1_25CollectiveMainloopFwdSm80ILi8ELi1ELb1EN4cute5tupleIJNS5_1CILi128EEES8_S8_EEELi128ENS_10bfloat16_tEfNS_4arch4Sm80ELb0ELb0ELb0ELb1ELb1ELb1ELb1ELb0EEENS1_21CollectiveEpilogueFwdIS9_NS6_IJNS7_ILi1EEESF_SF_EEESA_SC_Li256ELb1ELb1ELb0ELb0EEENS1_19SingleTileSchedulerILb1ELb0ELb1ELi128EEEEEEEEEvNT_6ParamsE)
        /*01d0*/ 	.word	0x00000000


	//----- nvinfo : EIATTR_MIN_STACK_SIZE
	.align		4
.L_88:
        /*01d4*/ 	.byte	0x04, 0x12
        /*01d6*/ 	.short	(.L_90 - .L_89)
	.align		4
.L_89:
        /*01d8*/ 	.word	index@(_ZN7cutlass13device_kernelIN5flash19enable_sm80_to_sm89INS1_16FlashAttnFwdSm80INS1_25CollectiveMainloopFwdSm80ILi8ELi1ELb1EN4cute5tupleIJNS5_1CILi128EEENS7_ILi96EEES8_EEELi128ENS_10bfloat16_tEfNS_4arch4Sm80ELb0ELb1ELb0ELb0ELb1ELb0ELb1ELb0EEENS1_21CollectiveEpilogueFwdINS6_IJS8_S8_S9_EEENS6_IJNS7_ILi1EEESH_SH_EEESB_SD_Li256ELb0ELb1ELb0ELb0EEENS1_19SingleTileSchedulerILb0ELb0ELb1ELi128EEEEEEEEEvNT_6ParamsE)
        /*01dc*/ 	.word	0x00000000


	//----- nvinfo : EIATTR_MIN_STACK_SIZE
	.align		4
.L_90:
        /*01e0*/ 	.byte	0x04, 0x12
        /*01e2*/ 	.short	(.L_92 - .L_91)
	.align		4
.L_91:
        /*01e4*/ 	.word	index@(_ZN7cutlass13device_kernelIN5flash19enable_sm80_to_sm89INS1_16FlashAttnFwdSm80INS1_25CollectiveMainloopFwdSm80ILi8ELi1ELb1EN4cute5tupleIJNS5_1CILi128EEENS7_ILi96EEES8_EEELi128ENS_10bfloat16_tEfNS_4arch4Sm80ELb0ELb1ELb0ELb1ELb1ELb0ELb1ELb0EEENS1_21CollectiveEpilogueFwdINS6_IJS8_S8_S9_EEENS6_IJNS7_ILi1EEESH_SH_EEESB_SD_Li256ELb1ELb1ELb0ELb0EEENS1_19SingleTileSchedulerILb1ELb0ELb1ELi128EEEEEEEEEvNT_6ParamsE)
        /*01e8*/ 	.word	0x00000000


	//----- nvinfo : EIATTR_MIN_STACK_SIZE
	.align		4
.L_92:
        /*01ec*/ 	.byte	0x04, 0x12
        /*01ee*/ 	.short	(.L_94 - .L_93)
	.align		4
.L_93:
        /*01f0*/ 	.word	index@(_ZN7cutlass13device_kernelIN5flash19enable_sm80_to_sm89INS1_16FlashAttnFwdSm80INS1_25CollectiveMainloopFwdSm80ILi8ELi1ELb1EN4cute5tupleIJNS5_1CILi128EEENS7_ILi96EEES8_EEELi128ENS_10bfloat16_tEfNS_4arch4Sm80ELb0ELb1ELb0ELb1ELb1ELb1ELb1ELb0EEENS1_21CollectiveEpilogueFwdINS6_IJS8_S8_S9_EEENS6_IJNS7_ILi1EEESH_SH_EEESB_SD_Li256ELb1ELb1ELb0ELb0EEENS1_19SingleTileSchedulerILb1ELb0ELb1ELi128EEEEEEEEEvNT_6ParamsE)
        /*01f4*/ 	.word	0x00000000


	//----- nvinfo : EIATTR_MIN_STACK_SIZE
	.align		4
.L_94:
        /*01f8*/ 	.byte	0x04, 0x12
        /*01fa*/ 	.short	(.L_96 - .L_95)
	.align		4
.L_95:
        /*01fc*/ 	.word	index@(_ZN7cutlass13device_kernelIN5flash19enable_sm80_to_sm89INS1_16FlashAttnFwdSm80INS1_25CollectiveMainloopFwdSm80ILi8ELi1ELb1EN4cute5tupleIJNS5_1CILi128EEES8_S8_EEELi128ENS_10bfloat16_tEfNS_4arch4Sm80ELb1ELb0ELb0ELb0ELb1ELb0ELb1ELb0EEENS1_21CollectiveEpilogueFwdIS9_NS6_IJNS7_ILi1EEESF_SF_EEESA_SC_Li256ELb0ELb1ELb0ELb0EEENS1_30DynamicPersistentTileSchedulerILi256ELi256ELb0ELb1ELb0EEEEEEEEEvNT_6ParamsE)
        /*0200*/ 	.word	0x00000000


	//----- nvinfo : EIATTR_MIN_STACK_SIZE
	.align		4
.L_96:
        /*0204*/ 	.byte	0x04, 0x12
        /*0206*/ 	.short	(.L_98 - .L_97)
	.align		4
.L_97:
        /*0208*/ 	.word	index@(_ZN7cutlass13device_kernelIN5flash19enable_sm80_to_sm89INS1_16FlashAttnFwdSm80INS1_25CollectiveMainloopFwdSm80ILi8ELi1ELb1EN4cute5tupleIJNS5_1CILi128EEES8_S8_EEELi128ENS_10bfloat16_tEfNS_4arch4Sm80ELb1ELb0ELb0ELb1ELb1ELb0ELb1ELb0EEENS1_21CollectiveEpilogueFwdIS9_NS6_IJNS7_ILi1EEESF_SF_EEESA_SC_Li256ELb1ELb1ELb0ELb0EEENS1_19SingleTileSchedulerILb1ELb0ELb1ELi128EEEEEEEEEvNT_6ParamsE)
        /*020c*/ 	.word	0x00000000


	//----- nvinfo : EIATTR_MIN_STACK_SIZE
	.align		4
.L_98:
        /*0210*/ 	.byte	0x04, 0x12
        /*0212*/ 	.short	(.L_100 - .L_99)
	.align		4
.L_99:
        /*0214*/ 	.word	index@(_ZN7cutlass13device_kernelIN5flash19enable_sm80_to_sm89INS1_16FlashAttnFwdSm80INS1_25CollectiveMainloopFwdSm80ILi8ELi1ELb1EN4cute5tupleIJNS5_1CILi128EEES8_S8_EEELi128ENS_10bfloat16_tEfNS_4arch4Sm80ELb1ELb0ELb0ELb1ELb1ELb1ELb1ELb0EEENS1_21CollectiveEpilogueFwdIS9_NS6_IJNS7_ILi1EEESF_SF_EEESA_SC_Li256ELb1ELb1ELb0ELb0EEENS1_19SingleTileSchedulerILb1ELb0ELb1ELi128EEEEEEEEEvNT_6ParamsE)
        /*0218*/ 	.word	0x00000000


	//----- nvinfo : EIATTR_MIN_STACK_SIZE
	.align		4
.L_100:
        /*021c*/ 	.byte	0x04, 0x12
        /*021e*/ 	.short	(.L_102 - .L_101)
	.align		4
.L_101:
        /*0220*/ 	.word	index@(_ZN7cutlass13device_kernelIN5flash19enable_sm80_to_sm89INS1_16FlashAttnFwdSm80INS1_25CollectiveMainloopFwdSm80ILi4ELi1ELb0EN4cute5tupleIJNS5_1CILi128EEENS7_ILi64EEES8_EEELi128ENS_10bfloat16_tEfNS_4arch4Sm80ELb0ELb0ELb0ELb0ELb1ELb0ELb1ELb0EEENS1_21CollectiveEpilogueFwdINS6_IJS8_S8_S9_EEENS6_IJNS7_ILi1EEESH_SH_EEESB_SD_Li128ELb0ELb1ELb0ELb0EEENS1_19SingleTileSchedulerILb0ELb0ELb1ELi128EEEEEEEEEvNT_6ParamsE)
        /*0224*/ 	.word	0x00000000


	//----- nvinfo : EIATTR_MIN_STACK_SIZE
	.align		4
.L_102:
        /*0228*/ 	.byte	0x04, 0x12
        /*022a*/ 	.short	(.L_104 - .L_103)
	.align		4
.L_103:
        /*022c*/ 	.word	index@(_ZN7cutlass13device_kernelIN5flash19enable_sm80_to_sm89INS1_16FlashAttnFwdSm80INS1_25CollectiveMainloopFwdSm80ILi4ELi1ELb0EN4cute5tupleIJNS5_1CILi128EEENS7_ILi64EEES8_EEELi128ENS_10bfloat16_tEfNS_4arch4Sm80ELb0ELb0ELb0ELb1ELb1ELb0ELb1ELb0EEENS1_21CollectiveEpilogueFwdINS6_IJS8_S8_S9_EEENS6_IJNS7_ILi1EEESH_SH_EEESB_SD_Li128ELb1ELb1ELb0ELb0EEENS1_19SingleTileSchedulerILb1ELb0ELb1ELi128EEEEEEEEEvNT_6ParamsE)
        /*0230*/ 	.word	0x00000000


	//----- nvinfo : EIATTR_MIN_STACK_SIZE
	.align		4
.L_104:
        /*0234*/ 	.byte	0x04, 0x12
        /*0236*/ 	.short	(.L_106 - .L_105)
	.align		4
.L_105:
        /*0238*/ 	.word	index@(_ZN7cutlass13device_kernelIN5flash19enable_sm80_to_sm89INS1_16FlashAttnFwdSm80INS1_25CollectiveMainloopFwdSm80ILi4ELi1ELb0EN4cute5tupleIJNS5_1CILi128EEENS7_ILi64EEES8_EEELi128ENS_10bfloat16_tEfNS_4arch4Sm80ELb0ELb0ELb0ELb1ELb1ELb1ELb1ELb0EEENS1_21CollectiveEpilogueFwdINS6_IJS8_S8_S9_EEENS6_IJNS7_ILi1EEESH_SH_EEESB_SD_Li128ELb1ELb1ELb0ELb0EEENS1_19SingleTileSchedulerILb1ELb0ELb1ELi128EEEEEEEEEvNT_6ParamsE)
        /*023c*/ 	.word	0x00000000


	//----- nvinfo : EIATTR_MIN_STACK_SIZE
	.align		4
.L_106:
        /*0240*/ 	.byte	0x04, 0x12
        /*0242*/ 	.short	(.L_108 - .L_107)
	.align		4
.L_107:
        /*0244*/ 	.word	index@(_ZN7cutlass13device_kernelIN5flash19enable_sm80_to_sm89INS1_16FlashAttnFwdSm80INS1_25CollectiveMainloopFwdSm80ILi4ELi1ELb0EN4cute5tupleIJNS5_1CILi128EEENS7_ILi48EEES8_EEELi128ENS_10bfloat16_tEfNS_4arch4Sm80ELb0ELb1ELb0ELb0ELb1ELb0ELb1ELb0EEENS1_21CollectiveEpilogueFwdINS6_IJS8_S8_S9_EEENS6_IJNS7_ILi1EEESH_SH_EEESB_SD_Li128ELb0ELb1ELb0ELb0EEENS1_19SingleTileSchedulerILb0ELb0ELb1ELi128EEEEEEEEEvNT_6ParamsE)
        /*0248*/ 	.word	0x00000000


	//----- nvinfo : EIATTR_MIN_STACK_SIZE
	.align		4
.L_108:
        /*024c*/ 	.byte	0x04, 0x12
        /*024e*/ 	.short	(.L_110 - .L_109)
	.align		4
.L_109:
        /*0250*/ 	.word	index@(_ZN7cutlass13device_kernelIN5flash19enable_sm80_to_sm89INS1_16FlashAttnFwdSm80INS1_25CollectiveMainloopFwdSm80ILi4ELi1ELb0EN4cute5tupleIJNS5_1CILi128EEENS7_ILi48EEES8_EEELi128ENS_10bfloat16_tEfNS_4arch4Sm80ELb0ELb1ELb0ELb1ELb1ELb0ELb1ELb0EEENS1_21CollectiveEpilogueFwdINS6_IJS8_S8_S9_EEENS6_IJNS7_ILi1EEESH_SH_EEESB_SD_Li128ELb1ELb1ELb0ELb0EEENS1_19SingleTileSchedulerILb1ELb0ELb1ELi128EEEEEEEEEvNT_6ParamsE)
        /*0254*/ 	.word	0x00000000


	//----- nvinfo : EIATTR_MIN_STACK_SIZE
	.align		4
.L_110:
        /*0258*/ 	.byte	0x04, 0x12
        /*025a*/ 	.short	(.L_112 - .L_111)
	.align		4
.L_111:
        /*025c*/ 	.word	index@(_ZN7cutlass13device_kernelIN5flash19enable_sm80_to_sm89INS1_16FlashAttnFwdSm80INS1_25CollectiveMainloopFwdSm80ILi4ELi1ELb0EN4cute5tupleIJNS5_1CILi128EEENS7_ILi48EEES8_EEELi128ENS_10bfloat16_tEfNS_4arch4Sm80ELb0ELb1ELb0ELb1ELb1ELb1ELb1ELb0EEENS1_21CollectiveEpilogueFwdINS6_IJS8_S8_S9_EEENS6_IJNS7_ILi1EEESH_SH_EEESB_SD_Li128ELb1ELb1ELb0ELb0EEENS1_19SingleTileSchedulerILb1ELb0ELb1ELi128EEEEEEEEEvNT_6ParamsE)
        /*0260*/ 	.word	0x00000000


	//----- nvinfo : EIATTR_MIN_STACK_SIZE
	.align		4
.L_112:
        /*0264*/ 	.byte	0x04, 0x12
        /*0266*/ 	.short	(.L_114 - .L_113)
	.align		4
.L_113:
        /*0268*/ 	.word	index@(_ZN7cutlass13device_kernelIN5flash19enable_sm80_to_sm89INS1_16FlashAttnFwdSm80INS1_25CollectiveMainloopFwdSm80ILi4ELi1ELb0EN4cute5tupleIJNS5_1CILi128EEENS7_ILi64EEES8_EEELi128ENS_10bfloat16_tEfNS_4arch4Sm80ELb1ELb0ELb0ELb0ELb1ELb0ELb1ELb0EEENS1_21CollectiveEpilogueFwdINS6_IJS8_S8_S9_EEENS6_IJNS7_ILi1EEESH_SH_EEESB_SD_Li128ELb0ELb1ELb0ELb0EEENS1_30DynamicPersistentTileSchedulerILi128ELi128ELb0ELb1ELb0EEEEEEEEEvNT_6ParamsE)
        /*026c*/ 	.word	0x00000000


	//----- nvinfo : EIATTR_MIN_STACK_SIZE
	.align		4
.L_114:
        /*0270*/ 	.byte	0x04, 0x12
        /*0272*/ 	.short	(.L_116 - .L_115)
	.align		4
.L_115:
        /*0274*/ 	.word	index@(_ZN7cutlass13device_kernelIN5flash19enable_sm80_to_sm89INS1_16FlashAttnFwdSm80INS1_25CollectiveMainloopFwdSm80ILi4ELi1ELb0EN4cute5tupleIJNS5_1CILi128EEENS7_ILi64EEES8_EEELi128ENS_10bfloat16_tEfNS_4arch4Sm80ELb1ELb0ELb0ELb1ELb1ELb0ELb1ELb0EEENS1_21CollectiveEpilogueFwdINS6_IJS8_S8_S9_EEENS6_IJNS7_ILi1EEESH_SH_EEESB_SD_Li128ELb1ELb1ELb0ELb0EEENS1_19SingleTileSchedulerILb1ELb0ELb1ELi128EEEEEEEEEvNT_6ParamsE)
        /*0278*/ 	.word	0x00000000


	//----- nvinfo : EIATTR_MIN_STACK_SIZE
	.align		4
.L_116:
        /*027c*/ 	.byte	0x04, 0x12
        /*027e*/ 	.short	(.L_118 - .L_117)
	.align		4
.L_117:
        /*0280*/ 	.word	index@(_ZN7cutlass13device_kernelIN5flash19enable_sm80_to_sm89INS1_16FlashAttnFwdSm80INS1_25CollectiveMainloopFwdSm80ILi4ELi1ELb0EN4cute5tupleIJNS5_1CILi128EEENS7_ILi64EEES8_EEELi128ENS_10bfloat16_tEfNS_4arch4Sm80ELb1ELb0ELb0ELb1ELb1ELb1ELb1ELb0EEENS1_21CollectiveEpilogueFwdINS6_IJS8_S8_S9_EEENS6_IJNS7_ILi1EEESH_SH_EEESB_SD_Li128ELb1ELb1ELb0ELb0EEENS1_19SingleTileSchedulerILb1ELb0ELb1ELi128EEEEEEEEEvNT_6ParamsE)
        /*0284*/ 	.word	0x00000000
.L_118:


//--------------------- .nv.compat                --------------------------
	.section	.nv.compat,"",@"SHT_CUDA_COMPAT_INFO"
	.align	4
        /*0000*/ 	.byte	0x02, 0x09, 0x01, 0x00, 0x02, 0x02, 0x01, 0x00, 0x02, 0x05, 0x05, 0x00, 0x03, 0x07, 0x01, 0x01
        /*0010*/ 	.byte	0x02, 0x03, 0x00, 0x00, 0x02, 0x06, 0x01, 0x00, 0x04, 0x0b, 0x08, 0x00, 0x00, 0x00, 0x00, 0x00
        /*0020*/ 	.byte	0x00, 0x00, 0x00, 0x00


//--------------------- .nv.info._ZN7cutlass13device_kernelIN5flash19enable_sm80_to_sm89INS1_16FlashAttnFwdSm80INS1_25CollectiveMainloopFwdSm80ILi8ELi1ELb1EN4cute5tupleIJNS5_1CILi128EEES8_S8_EEELi128ENS_10bfloat16_tEfNS_4arch4Sm80ELb0ELb0ELb0ELb0ELb1ELb0ELb1ELb0EEENS1_21CollectiveEpilogueFwdIS9_NS6_IJNS7_ILi1EEESF_SF_EEESA_SC_Li256ELb0ELb1ELb0ELb0EEENS1_19SingleTileSchedulerILb0ELb0ELb1ELi128EEEEEEEEEvNT_6ParamsE --------------------------
	.section	.nv.info._ZN7cutlass13device_kernelIN5flash19enable_sm80_to_sm89INS1_16FlashAttnFwdSm80INS1_25CollectiveMainloopFwdSm80ILi8ELi1ELb1EN4cute5tupleIJNS5_1CILi128EEES8_S8_EEELi128ENS_10bfloat16_tEfNS_4arch4Sm80ELb0ELb0ELb0ELb0ELb1ELb0ELb1ELb0EEENS1_21CollectiveEpilogueFwdIS9_NS6_IJNS7_ILi1EEESF_SF_EEESA_SC_Li256ELb0ELb1ELb0ELb0EEENS1_19SingleTileSchedulerILb0ELb0ELb1ELi128EEEEEEEEEvNT_6ParamsE,"",@"SHT_CUDA_INFO"
	.sectionflags	@""
	.align	4


	//----- nvinfo : EIATTR_CUDA_API_VERSION
	.align		4
        /*0000*/ 	.byte	0x04, 0x37
        /*0002*/ 	.short	(.L_120 - .L_119)
.L_119:
        /*0004*/ 	.word	0x00000082


	//----- nvinfo : EIATTR_KPARAM_INFO
	.align		4
.L_120:
        /*0008*/ 	.byte	0x04, 0x17
        /*000a*/ 	.short	(.L_122 - .L_121)
.L_121:
        /*000c*/ 	.word	0x00000000
        /*0010*/ 	.short	0x0000
        /*0012*/ 	.short	0x0000
        /*0014*/ 	.byte	0x00, 0xf0, 0x61, 0x10


	//----- nvinfo : EIATTR_SPARSE_MMA_MASK
	.align		4
.L_122:
        /*0018*/ 	.byte	0x03, 0x50
        /*001a*/ 	.short	0x0000


	//----- nvinfo : EIATTR_MAXREG_COUNT
	.align		4
        /*001c*/ 	.byte	0x03, 0x1b
        /*001e*/ 	.short	0x00ff


	//----- nvinfo : EIATTR_MERCURY_ISA_VERSION
	.align		4
        /*0020*/ 	.byte	0x03, 0x5f
        /*0022*/ 	.short	0x0101


	//----- nvinfo : EIATTR_EXIT_INSTR_OFFSETS
	.align		4
        /*0024*/ 	.byte	0x04, 0x1c
        /*0026*/ 	.short	(.L_124 - .L_123)


	//   ....[0]....
.L_123:
        /*0028*/ 	.word	0x00000010


	//----- nvinfo : EIATTR_MAX_THREADS
	.align		4
.L_124:
        /*002c*/ 	.byte	0x04, 0x05
        /*002e*/ 	.short	(.L_126 - .L_125)
.L_125:
        /*0030*/ 	.word	0x00000100
        /*0034*/ 	.word	0x00000001
        /*0038*/ 	.word	0x00000001


	//----- nvinfo : EIATTR_CBANK_PARAM_SIZE
	.align		4
.L_126:
        /*003c*/ 	.byte	0x03, 0x19
        /*003e*/ 	.short	0x0418


	//----- nvinfo : EIATTR_PARAM_CBANK
	.align		4
        /*0040*/ 	.byte	0x04, 0x0a
        /*0042*/ 	.short	(.L_128 - .L_127)
	.align		4
.L_127:
        /*0044*/ 	.word	index@(.nv.constant0._ZN7cutlass13device_kernelIN5flash19enable_sm80_to_sm89INS1_16FlashAttnFwdSm80INS1_25CollectiveMainloopFwdSm80ILi8ELi1ELb1EN4cute5tupleIJNS5_1CILi128EEES8_S8_EEELi128ENS_10bfloat16_tEfNS_4arch4Sm80ELb0ELb0ELb0ELb0ELb1ELb0ELb1ELb0EEENS1_21CollectiveEpilogueFwdIS9_NS6_IJNS7_ILi1EEESF_SF_EEESA_SC_Li256ELb0ELb1ELb0ELb0EEENS1_19SingleTileSchedulerILb0ELb0ELb1ELi128EEEEEEEEEvNT_6ParamsE)
        /*0048*/ 	.short	0x0210
        /*004a*/ 	.short	0x0418


	//----- nvinfo : EIATTR_SW_WAR
	.align		4
.L_128:
        /*004c*/ 	.byte	0x04, 0x36
        /*004e*/ 	.short	(.L_130 - .L_129)
.L_129:
        /*0050*/ 	.word	0x00000008
.L_130:


//--------------------- .nv.info._ZN7cutlass13device_kernelIN5flash19enable_sm80_to_sm89INS1_16FlashAttnFwdSm80INS1_25CollectiveMainloopFwdSm80ILi8ELi1ELb1EN4cute5tupleIJNS5_1CILi128EEES8_S8_EEELi128ENS_10bfloat16_tEfNS_4arch4Sm80ELb0ELb0ELb0ELb1ELb1ELb0ELb1ELb0EEENS1_21CollectiveEpilogueFwdIS9_NS6_IJNS7_ILi1EEESF_SF_EEESA_SC_Li256ELb1ELb1ELb0ELb0EEENS1_19SingleTileSchedulerILb1ELb0ELb1ELi128EEEEEEEEEvNT_6ParamsE --------------------------
	.section	.nv.info._ZN7cutlass13device_kernelIN5flash19enable_sm80_to_sm89INS1_16FlashAttnFwdSm80INS1_25CollectiveMainloopFwdSm80ILi8ELi1ELb1EN4cute5tupleIJNS5_1CILi128EEES8_S8_EEELi128ENS_10bfloat16_tEfNS_4arch4Sm80ELb0ELb0ELb0ELb1ELb1ELb0ELb1ELb0EEENS1_21CollectiveEpilogueFwdIS9_NS6_IJNS7_ILi1EEESF_SF_EEESA_SC_Li256ELb1ELb1ELb0ELb0EEENS1_19SingleTileSchedulerILb1ELb0ELb1ELi128EEEEEEEEEvNT_6ParamsE,"",@"SHT_CUDA_INFO"
	.sectionflags	@""
	.align	4


	//----- nvinfo : EIATTR_CUDA_API_VERSION
	.align		4
        /*0000*/ 	.byte	0x04, 0x37
        /*0002*/ 	.short	(.L_132 - .L_131)
.L_131:
        /*0004*/ 	.word	0x00000082


	//----- nvinfo : EIATTR_KPARAM_INFO
	.align		4
.L_132:
        /*0008*/ 	.byte	0x04, 0x17
        /*000a*/ 	.short	(.L_134 - .L_133)
.L_133:
        /*000c*/ 	.word	0x00000000
        /*0010*/ 	.short	0x0000
        /*0012*/ 	.short	0x0000
        /*0014*/ 	.byte	0x00, 0xf0, 0x61, 0x10


	//----- nvinfo : EIATTR_SPARSE_MMA_MASK
	.align		4
.L_134:
        /*0018*/ 	.byte	0x03, 0x50
        /*001a*/ 	.short	0x0000


	//----- nvinfo : EIATTR_MAXREG_COUNT
	.align		4
        /*001c*/ 	.byte	0x03, 0x1b
        /*001e*/ 	.short	0x00ff


	//----- nvinfo : EIATTR_MERCURY_ISA_VERSION
	.align		4
        /*0020*/ 	.byte	0x03, 0x5f
        /*0022*/ 	.short	0x0101


	//----- nvinfo : EIATTR_EXIT_INSTR_OFFSETS
	.align		4
        /*0024*/ 	.byte	0x04, 0x1c
        /*0026*/ 	.short	(.L_136 - .L_135)


	//   ....[0]....
.L_135:
        /*0028*/ 	.word	0x00000010


	//----- nvinfo : EIATTR_MAX_THREADS
	.align		4
.L_136:
        /*002c*/ 	.byte	0x04, 0x05
        /*002e*/ 	.short	(.L_138 - .L_137)
.L_137:
        /*0030*/ 	.word	0x00000100
        /*0034*/ 	.word	0x00000001
        /*0038*/ 	.word	0x00000001


	//----- nvinfo : EIATTR_CBANK_PARAM_SIZE
	.align		4
.L_138:
        /*003c*/ 	.byte	0x03, 0x19
        /*003e*/ 	.short	0x0418


	//----- nvinfo : EIATTR_PARAM_CBANK
	.align		4
        /*0040*/ 	.byte	0x04, 0x0a
        /*0042*/ 	.short	(.L_140 - .L_139)
	.align		4
.L_139:
        /*0044*/ 	.word	index@(.nv.constant0._ZN7cutlass13device_kernelIN5flash19enable_sm80_to_sm89INS1_16FlashAttnFwdSm80INS1_25CollectiveMainloopFwdSm80ILi8ELi1ELb1EN4cute5tupleIJNS5_1CILi128EEES8_S8_EEELi128ENS_10bfloat16_tEfNS_4arch4Sm80ELb0ELb0ELb0ELb1ELb1ELb0ELb1ELb0EEENS1_21CollectiveEpilogueFwdIS9_NS6_IJNS7_ILi1EEESF_SF_EEESA_SC_Li256ELb1ELb1ELb0ELb0EEENS1_19SingleTileSchedulerILb1ELb0ELb1ELi128EEEEEEEEEvNT_6ParamsE)
        /*0048*/ 	.short	0x0210
        /*004a*/ 	.short	0x0418


	//----- nvinfo : EIATTR_SW_WAR
	.align		4
.L_140:
        /*004c*/ 	.byte	0x04, 0x36
        /*004e*/ 	.short	(.L_142 - .L_141)
.L_141:
        /*0050*/ 	.word	0x00000008
.L_142:


//--------------------- .nv.info._ZN7cutlass13device_kernelIN5flash19enable_sm80_to_sm89INS1_16FlashAttnFwdSm80INS1_25CollectiveMainloopFwdSm80ILi8ELi1ELb1EN4cute5tupleIJNS5_1CILi128EEES8_S8_EEELi128ENS_10bfloat16_tEfNS_4arch4Sm80ELb0ELb0ELb0ELb1ELb1ELb1ELb1ELb0EEENS1_21CollectiveEpilogueFwdIS9_NS6_IJNS7_ILi1EEESF_SF_EEESA_SC_Li256ELb1ELb1ELb0ELb0EEENS1_19SingleTileSchedulerILb1ELb0ELb1ELi128EEEEEEEEEvNT_6ParamsE --------------------------
	.section	.nv.info._ZN7cutlass13device_kernelIN5flash19enable_sm80_to_sm89INS1_16FlashAttnFwdSm80INS1_25CollectiveMainloopFwdSm80ILi8ELi1ELb1EN4cute5tupleIJNS5_1CILi128EEES8_S8_EEELi128ENS_10bfloat16_tEfNS_4arch4Sm80ELb0ELb0ELb0ELb1ELb1ELb1ELb1ELb0EEENS1_21CollectiveEpilogueFwdIS9_NS6_IJNS7_ILi1EEESF_SF_EEESA_SC_Li256ELb1ELb1ELb0ELb0EEENS1_19SingleTileSchedulerILb1ELb0ELb1ELi128EEEEEEEEEvNT_6ParamsE,"",@"SHT_CUDA_INFO"
	.sectionflags	@""
	.align	4


	//----- nvinfo : EIATTR_CUDA_API_VERSION
	.align		4
        /*0000*/ 	.byte	0x04, 0x37
        /*0002*/ 	.short	(.L_144 - .L_143)
.L_143:
        /*0004*/ 	.word	0x00000082


	//----- nvinfo : EIATTR_KPARAM_INFO
	.align		4
.L_144:
        /*0008*/ 	.byte	0x04, 0x17
        /*000a*/ 	.short	(.L_146 - .L_145)
.L_145:
        /*000c*/ 	.word	0x00000000
        /*0010*/ 	.short	0x0000
        /*0012*/ 	.short	0x0000
        /*0014*/ 	.byte	0x00, 0xf0, 0x61, 0x10


	//----- nvinfo : EIATTR_SPARSE_MMA_MASK
	.align		4
.L_146:
        /*0018*/ 	.byte	0x03, 0x50
        /*001a*/ 	.short	0x0000


	//----- nvinfo : EIATTR_MAXREG_COUNT
	.align		4
        /*001c*/ 	.byte	0x03, 0x1b
        /*001e*/ 	.short	0x00ff


	//----- nvinfo : EIATTR_MERCURY_ISA_VERSION
	.align		4
        /*0020*/ 	.byte	0x03, 0x5f
        /*0022*/ 	.short	0x0101


	//----- nvinfo : EIATTR_EXIT_INSTR_OFFSETS
	.align		4
        /*0024*/ 	.byte	0x04, 0x1c
        /*0026*/ 	.short	(.L_148 - .L_147)


	//   ....[0]....
.L_147:
        /*0028*/ 	.word	0x00000010


	//----- nvinfo : EIATTR_MAX_THREADS
	.align		4
.L_148:
        /*002c*/ 	.byte	0x04, 0x05
        /*002e*/ 	.short	(.L_150 - .L_149)
.L_149:
        /*0030*/ 	.word	0x00000100
        /*0034*/ 	.word	0x00000001
        /*0038*/ 	.word	0x00000001


	//----- nvinfo : EIATTR_CBANK_PARAM_SIZE
	.align		4
.L_150:
        /*003c*/ 	.byte	0x03, 0x19
        /*003e*/ 	.short	0x0418


	//----- nvinfo : EIATTR_PARAM_CBANK
	.align		4
        /*0040*/ 	.byte	0x04, 0x0a
        /*0042*/ 	.short	(.L_152 - .L_151)
	.align		4
.L_151:
        /*0044*/ 	.word	index@(.nv.constant0._ZN7cutlass13device_kernelIN5flash19enable_sm80_to_sm89INS1_16FlashAttnFwdSm80INS1_25CollectiveMainloopFwdSm80ILi8ELi1ELb1EN4cute5tupleIJNS5_1CILi128EEES8_S8_EEELi128ENS_10bfloat16_tEfNS_4arch4Sm80ELb0ELb0ELb0ELb1ELb1ELb1ELb1ELb0EEENS1_21CollectiveEpilogueFwdIS9_NS6_IJNS7_ILi1EEESF_SF_EEESA_SC_Li256ELb1ELb1ELb0ELb0EEENS1_19SingleTileSchedulerILb1ELb0ELb1ELi128EEEEEEEEEvNT_6ParamsE)
        /*0048*/ 	.short	0x0210
        /*004a*/ 	.short	0x0418


	//----- nvinfo : EIATTR_SW_WAR
	.align		4
.L_152:
        /*004c*/ 	.byte	0x04, 0x36
        /*004e*/ 	.short	(.L_154 - .L_153)
.L_153:
        /*0050*/ 	.word	0x00000008
.L_154:


//--------------------- .nv.info._ZN7cutlass13device_kernelIN5flash19enable_sm80_to_sm89INS1_16FlashAttnFwdSm80INS1_25CollectiveMainloopFwdSm80ILi8ELi1ELb1EN4cute5tupleIJNS5_1CILi128EEENS7_ILi96EEES8_EEELi128ENS_10bfloat16_tEfNS_4arch4Sm80ELb0ELb1ELb0ELb0ELb1ELb0ELb1ELb0EEENS1_21CollectiveEpilogueFwdINS6_IJS8_S8_S9_EEENS6_IJNS7_ILi1EEESH_SH_EEESB_SD_Li256ELb0ELb1ELb0ELb0EEENS1_19SingleTileSchedulerILb0ELb0ELb1ELi128EEEEEEEEEvNT_6ParamsE --------------------------
	.section	.nv.info._ZN7cutlass13device_kernelIN5flash19enable_sm80_to_sm89INS1_16FlashAttnFwdSm80INS1_25CollectiveMainloopFwdSm80ILi8ELi1ELb1EN4cute5tupleIJNS5_1CILi128EEENS7_ILi96EEES8_EEELi128ENS_10bfloat16_tEfNS_4arch4Sm80ELb0ELb1ELb0ELb0ELb1ELb0ELb1ELb0EEENS1_21CollectiveEpilogueFwdINS6_IJS8_S8_S9_EEENS6_IJNS7_ILi1EEESH_SH_EEESB_SD_Li256ELb0ELb1ELb0ELb0EEENS1_19SingleTileSchedulerILb0ELb0ELb1ELi128EEEEEEEEEvNT_6ParamsE,"",@"SHT_CUDA_INFO"
	.sectionflags	@""
	.align	4


	//----- nvinfo : EIATTR_CUDA_API_VERSION
	.align		4
        /*0000*/ 	.byte	0x04, 0x37
        /*0002*/ 	.short	(.L_156 - .L_155)
.L_155:
        /*0004*/ 	.word	0x00000082


	//----- nvinfo : EIATTR_KPARAM_INFO
	.align		4
.L_156:
        /*0008*/ 	.byte	0x04, 0x17
        /*000a*/ 	.short	(.L_158 - .L_157)
.L_157:
        /*000c*/ 	.word	0x00000000
        /*0010*/ 	.short	0x0000
        /*0012*/ 	.short	0x0000
        /*0014*/ 	.byte	0x00, 0xf0, 0x61, 0x10


	//----- nvinfo : EIATTR_SPARSE_MMA_MASK
	.align		4
.L_158:
        /*0018*/ 	.byte	0x03, 0x50
        /*001a*/ 	.short	0x0000


	//----- nvinfo : EIATTR_MAXREG_COUNT
	.align		4
        /*001c*/ 	.byte	0x03, 0x1b
        /*001e*/ 	.short	0x00ff


	//----- nvinfo : EIATTR_MERCURY_ISA_VERSION
	.align		4
        /*0020*/ 	.byte	0x03, 0x5f
        /*0022*/ 	.short	0x0101


	//----- nvinfo : EIATTR_EXIT_INSTR_OFFSETS
	.align		4
        /*0024*/ 	.byte	0x04, 0x1c
        /*0026*/ 	.short	(.L_160 - .L_159)


	//   ....[0]....
.L_159:
        /*0028*/ 	.word	0x00000010


	//----- nvinfo : EIATTR_MAX_THREADS
	.align		4
.L_160:
        /*002c*/ 	.byte	0x04, 0x05
        /*002e*/ 	.short	(.L_162 - .L_161)
.L_161:
        /*0030*/ 	.word	0x00000100
        /*0034*/ 	.word	0x00000001
        /*0038*/ 	.word	0x00000001


	//----- nvinfo : EIATTR_CBANK_PARAM_SIZE
	.align		4
.L_162:
        /*003c*/ 	.byte	0x03, 0x19
        /*003e*/ 	.short	0x0418


	//----- nvinfo : EIATTR_PARAM_CBANK
	.align		4
        /*0040*/ 	.byte	0x04, 0x0a
        /*0042*/ 	.short	(.L_164 - .L_163)
	.align		4
.L_163:
        /*0044*/ 	.word	index@(.nv.constant0._ZN7cutlass13device_kernelIN5flash19enable_sm80_to_sm89INS1_16FlashAttnFwdSm80INS1_25CollectiveMainloopFwdSm80ILi8ELi1ELb1EN4cute5tupleIJNS5_1CILi128EEENS7_ILi96EEES8_EEELi128ENS_10bfloat16_tEfNS_4arch4Sm80ELb0ELb1ELb0ELb0ELb1ELb0ELb1ELb0EEENS1_21CollectiveEpilogueFwdINS6_IJS8_S8_S9_EEENS6_IJNS7_ILi1EEESH_SH_EEESB_SD_Li256ELb0ELb1ELb0ELb0EEENS1_19SingleTileSchedulerILb0ELb0ELb1ELi128EEEEEEEEEvNT_6ParamsE)
        /*0048*/ 	.short	0x0210
        /*004a*/ 	.short	0x0418


	//----- nvinfo : EIATTR_SW_WAR
	.align		4
.L_164:
        /*004c*/ 	.byte	0x04, 0x36
        /*004e*/ 	.short	(.L_166 - .L_165)
.L_165:
        /*0050*/ 	.word	0x00000008
.L_166:


//--------------------- .nv.info._ZN7cutlass13device_kernelIN5flash19enable_sm80_to_sm89INS1_16FlashAttnFwdSm80INS1_25CollectiveMainloopFwdSm80ILi8ELi1ELb1EN4cute5tupleIJNS5_1CILi128EEENS7_ILi96EEES8_EEELi128ENS_10bfloat16_tEfNS_4arch4Sm80ELb0ELb1ELb0ELb1ELb1ELb0ELb1ELb0EEENS1_21CollectiveEpilogueFwdINS6_IJS8_S8_S9_EEENS6_IJNS7_ILi1EEESH_SH_EEESB_SD_Li256ELb1ELb1ELb0ELb0EEENS1_19SingleTileSchedulerILb1ELb0ELb1ELi128EEEEEEEEEvNT_6ParamsE --------------------------
	.section	.nv.info._ZN7cutlass13device_kernelIN5flash19enable_sm80_to_sm89INS1_16FlashAttnFwdSm80INS1_25CollectiveMainloopFwdSm80ILi8ELi1ELb1EN4cute5tupleIJNS5_1CILi128EEENS7_ILi96EEES8_EEELi128ENS_10bfloat16_tEfNS_4arch4Sm80ELb0ELb1ELb0ELb1ELb1ELb0ELb1ELb0EEENS1_21CollectiveEpilogueFwdINS6_IJS8_S8_S9_EEENS6_IJNS7_ILi1EEESH_SH_EEESB_SD_Li256ELb1ELb1ELb0ELb0EEENS1_19SingleTileSchedulerILb1ELb0ELb1ELi128EEEEEEEEEvNT_6ParamsE,"",@"SHT_CUDA_INFO"
	.sectionflags	@""
	.align	4


	//----- nvinfo : EIATTR_CUDA_API_VERSION
	.align		4
        /*0000*/ 	.byte	0x04, 0x37
        /*0002*/ 	.short	(.L_168 - .L_167)
.L_167:
        /*0004*/ 	.word	0x00000082


	//----- nvinfo : EIATTR_KPARAM_INFO
	.align		4
.L_168:
        /*0008*/ 	.byte	0x04, 0x17
        /*000a*/ 	.short	(.L_170 - .L_169)
.L_169:
        /*000c*/ 	.word	0x00000000
        /*0010*/ 	.short	0x0000
        /*0012*/ 	.short	0x0000
        /*0014*/ 	.byte	0x00, 0xf0, 0x61, 0x10


	//----- nvinfo : EIATTR_SPARSE_MMA_MASK
	.align		4
.L_170:
        /*0018*/ 	.byte	0x03, 0x50
        /*001a*/ 	.short	0x0000


	//----- nvinfo : EIATTR_MAXREG_COUNT
	.align		4
        /*001c*/ 	.byte	0x03, 0x1b
        /*001e*/ 	.short	0x00ff


	//----- nvinfo : EIATTR_MERCURY_ISA_VERSION
	.align		4
        /*0020*/ 	.byte	0x03, 0x5f
        /*0022*/ 	.short	0x0101


	//----- nvinfo : EIATTR_EXIT_INSTR_OFFSETS
	.align		4
        /*0024*/ 	.byte	0x04, 0x1c
        /*0026*/ 	.short	(.L_172 - .L_171)


	//   ....[0]....
.L_171:
        /*0028*/ 	.word	0x00000010


	//----- nvinfo : EIATTR_MAX_THREADS
	.align		4
.L_172:
        /*002c*/ 	.byte	0x04, 0x05
        /*002e*/ 	.short	(.L_174 - .L_173)
.L_173:
        /*0030*/ 	.word	0x00000100
        /*0034*/ 	.word	0x00000001
        /*0038*/ 	.word	0x00000001


	//----- nvinfo : EIATTR_CBANK_PARAM_SIZE
	.align		4
.L_174:
        /*003c*/ 	.byte	0x03, 0x19
        /*003e*/ 	.short	0x0418


	//----- nvinfo : EIATTR_PARAM_CBANK
	.align		4
        /*0040*/ 	.byte	0x04, 0x0a
        /*0042*/ 	.short	(.L_176 - .L_175)
	.align		4
.L_175:
        /*0044*/ 	.word	index@(.nv.constant0._ZN7cutlass13device_kernelIN5flash19enable_sm80_to_sm89INS1_16FlashAttnFwdSm80INS1_25CollectiveMainloopFwdSm80ILi8ELi1ELb1EN4cute5tupleIJNS5_1CILi128EEENS7_ILi96EEES8_EEELi128ENS_10bfloat16_tEfNS_4arch4Sm80ELb0ELb1ELb0ELb1ELb1ELb0ELb1ELb0EEENS1_21CollectiveEpilogueFwdINS6_IJS8_S8_S9_EEENS6_IJNS7_ILi1EEESH_SH_EEESB_SD_Li256ELb1ELb1ELb0ELb0EEENS1_19SingleTileSchedulerILb1ELb0ELb1ELi128EEEEEEEEEvNT_6ParamsE)
        /*0048*/ 	.short	0x0210
        /*004a*/ 	.short	0x0418


	//----- nvinfo : EIATTR_SW_WAR
	.align		4
.L_176:
        /*004c*/ 	.byte	0x04, 0x36
        /*004e*/ 	.short	(.L_178 - .L_177)
.L_177:
        /*0050*/ 	.word	0x00000008
.L_178:


//--------------------- .nv.info._ZN7cutlass13device_kernelIN5flash19enable_sm80_to_sm89INS1_16FlashAttnFwdSm80INS1_25CollectiveMainloopFwdSm80ILi8ELi1ELb1EN4cute5tupleIJNS5_1CILi128EEENS7_ILi96EEES8_EEELi128ENS_10bfloat16_tEfNS_4arch4Sm80ELb0ELb1ELb0ELb1ELb1ELb1ELb1ELb0EEENS1_21CollectiveEpilogueFwdINS6_IJS8_S8_S9_EEENS6_IJNS7_ILi1EEESH_SH_EEESB_SD_Li256ELb1ELb1ELb0ELb0EEENS1_19SingleTileSchedulerILb1ELb0ELb1ELi128EEEEEEEEEvNT_6ParamsE --------------------------
	.section	.nv.info._ZN7cutlass13device_kernelIN5flash19enable_sm80_to_sm89INS1_16FlashAttnFwdSm80INS1_25CollectiveMainloopFwdSm80ILi8ELi1ELb1EN4cute5tupleIJNS5_1CILi128EEENS7_ILi96EEES8_EEELi128ENS_10bfloat16_tEfNS_4arch4Sm80ELb0ELb1ELb0ELb1ELb1ELb1ELb1ELb0EEENS1_21CollectiveEpilogueFwdINS6_IJS8_S8_S9_EEENS6_IJNS7_ILi1EEESH_SH_EEESB_SD_Li256ELb1ELb1ELb0ELb0EEENS1_19SingleTileSchedulerILb1ELb0ELb1ELi128EEEEEEEEEvNT_6ParamsE,"",@"SHT_CUDA_INFO"
	.sectionflags	@""
	.align	4


	//----- nvinfo : EIATTR_CUDA_API_VERSION
	.align		4
        /*0000*/ 	.byte	0x04, 0x37
        /*0002*/ 	.short	(.L_180 - .L_179)
.L_179:
        /*0004*/ 	.word	0x00000082


	//----- nvinfo : EIATTR_KPARAM_INFO
	.align		4
.L_180:
        /*0008*/ 	.byte	0x04, 0x17
        /*000a*/ 	.short	(.L_182 - .L_181)
.L_181:
        /*000c*/ 	.word	0x00000000
        /*0010*/ 	.short	0x0000
        /*0012*/ 	.short	0x0000
        /*0014*/ 	.byte	0x00, 0xf0, 0x61, 0x10


	//----- nvinfo : EIATTR_SPARSE_MMA_MASK
	.align		4
.L_182:
        /*0018*/ 	.byte	0x03, 0x50
        /*001a*/ 	.short	0x0000


	//----- nvinfo : EIATTR_MAXREG_COUNT
	.align		4
        /*001c*/ 	.byte	0x03, 0x1b
        /*001e*/ 	.short	0x00ff


	//----- nvinfo : EIATTR_MERCURY_ISA_VERSION
	.align		4
        /*0020*/ 	.byte	0x03, 0x5f
        /*0022*/ 	.short	0x0101


	//----- nvinfo : EIATTR_EXIT_INSTR_OFFSETS
	.align		4
        /*0024*/ 	.byte	0x04, 0x1c
        /*0026*/ 	.short	(.L_184 - .L_183)


	//   ....[0]....
.L_183:
        /*0028*/ 	.word	0x00000010


	//----- nvinfo : EIATTR_MAX_THREADS
	.align		4
.L_184:
        /*002c*/ 	.byte	0x04, 0x05
        /*002e*/ 	.short	(.L_186 - .L_185)
.L_185:
        /*0030*/ 	.word	0x00000100
        /*0034*/ 	.word	0x00000001
        /*0038*/ 	.word	0x00000001


	//----- nvinfo : EIATTR_CBANK_PARAM_SIZE
	.align		4
.L_186:
        /*003c*/ 	.byte	0x03, 0x19
        /*003e*/ 	.short	0x0418


	//----- nvinfo : EIATTR_PARAM_CBANK
	.align		4
        /*0040*/ 	.byte	0x04, 0x0a
        /*0042*/ 	.short	(.L_188 - .L_187)
	.align		4
.L_187:
        /*0044*/ 	.word	index@(.nv.constant0._ZN7cutlass13device_kernelIN5flash19enable_sm80_to_sm89INS1_16FlashAttnFwdSm80INS1_25CollectiveMainloopFwdSm80ILi8ELi1ELb1EN4cute5tupleIJNS5_1CILi128EEENS7_ILi96EEES8_EEELi128ENS_10bfloat16_tEfNS_4arch4Sm80ELb0ELb1ELb0ELb1ELb1ELb1ELb1ELb0EEENS1_21CollectiveEpilogueFwdINS6_IJS8_S8_S9_EEENS6_IJNS7_ILi1EEESH_SH_EEESB_SD_Li256ELb1ELb1ELb0ELb0EEENS1_19SingleTileSchedulerILb1ELb0ELb1ELi128EEEEEEEEEvNT_6ParamsE)
        /*0048*/ 	.short	0x0210
        /*004a*/ 	.short	0x0418


	//----- nvinfo : EIATTR_SW_WAR
	.align		4
.L_188:
        /*004c*/ 	.byte	0x04, 0x36
        /*004e*/ 	.short	(.L_190 - .L_189)
.L_189:
        /*0050*/ 	.word	0x00000008
.L_190:


//--------------------- .nv.info._ZN7cutlass13device_kernelIN5flash19enable_sm80_to_sm89INS1_16FlashAttnFwdSm80INS1_25CollectiveMainloopFwdSm80ILi8ELi1ELb1EN4cute5tupleIJNS5_1CILi128EEES8_S8_EEELi128ENS_10bfloat16_tEfNS_4arch4Sm80ELb1ELb0ELb0ELb0ELb1ELb0ELb1ELb0EEENS1_21CollectiveEpilogueFwdIS9_NS6_IJNS7_ILi1EEESF_SF_EEESA_SC_Li256ELb0ELb1ELb0ELb0EEENS1_30DynamicPersistentTileSchedulerILi256ELi256ELb0ELb1ELb0EEEEEEEEEvNT_6ParamsE --------------------------
	.section	.nv.info._ZN7cutlass13device_kernelIN5flash19enable_sm80_to_sm89INS1_16FlashAttnFwdSm80INS1_25CollectiveMainloopFwdSm80ILi8ELi1ELb1EN4cute5tupleIJNS5_1CILi128EEES8_S8_EEELi128ENS_10bfloat16_tEfNS_4arch4Sm80ELb1ELb0ELb0ELb0ELb1ELb0ELb1ELb0EEENS1_21CollectiveEpilogueFwdIS9_NS6_IJNS7_ILi1EEESF_SF_EEESA_SC_Li256ELb0ELb1ELb0ELb0EEENS1_30DynamicPersistentTileSchedulerILi256ELi256ELb0ELb1ELb0EEEEEEEEEvNT_6ParamsE,"",@"SHT_CUDA_INFO"
	.sectionflags	@""
	.align	4


	//----- nvinfo : EIATTR_CUDA_API_VERSION
	.align		4
        /*0000*/ 	.byte	0x04, 0x37
        /*0002*/ 	.short	(.L_192 - .L_191)
.L_191:
        /*0004*/ 	.word	0x00000082


	//----- nvinfo : EIATTR_KPARAM_INFO
	.align		4
.L_192:
        /*0008*/ 	.byte	0x04, 0x17
        /*000a*/ 	.short	(.L_194 - .L_193)
.L_193:
        /*000c*/ 	.word	0x00000000
        /*0010*/ 	.short	0x0000
        /*0012*/ 	.short	0x0000
        /*0014*/ 	.byte	0x00, 0xf0, 0xa1, 0x10


	//----- nvinfo : EIATTR_SPARSE_MMA_MASK
	.align		4
.L_194:
        /*0018*/ 	.byte	0x03, 0x50
        /*001a*/ 	.short	0x0000


	//----- nvinfo : EIATTR_MAXREG_COUNT
	.align		4
        /*001c*/ 	.byte	0x03, 0x1b
        /*001e*/ 	.short	0x00ff


	//----- nvinfo : EIATTR_MERCURY_ISA_VERSION
	.align		4
        /*0020*/ 	.byte	0x03, 0x5f
        /*0022*/ 	.short	0x0101


	//----- nvinfo : EIATTR_EXIT_INSTR_OFFSETS
	.align		4
        /*0024*/ 	.byte	0x04, 0x1c
        /*0026*/ 	.short	(.L_196 - .L_195)


	//   ....[0]....
.L_195:
        /*0028*/ 	.word	0x00000010


	//----- nvinfo : EIATTR_MAX_THREADS
	.align		4
.L_196:
        /*002c*/ 	.byte	0x04, 0x05
        /*002e*/ 	.short	(.L_198 - .L_197)
.L_197:
        /*0030*/ 	.word	0x00000100
        /*0034*/ 	.word	0x00000001
        /*0038*/ 	.word	0x00000001


	//----- nvinfo : EIATTR_CBANK_PARAM_SIZE
	.align		4
.L_198:
        /*003c*/ 	.byte	0x03, 0x19
        /*003e*/ 	.short	0x0428


	//----- nvinfo : EIATTR_PARAM_CBANK
	.align		4
        /*0040*/ 	.byte	0x04, 0x0a
        /*0042*/ 	.short	(.L_200 - .L_199)
	.align		4
.L_199:
        /*0044*/ 	.word	index@(.nv.constant0._ZN7cutlass13device_kernelIN5flash19enable_sm80_to_sm89INS1_16FlashAttnFwdSm80INS1_25CollectiveMainloopFwdSm80ILi8ELi1ELb1EN4cute5tupleIJNS5_1CILi128EEES8_S8_EEELi128ENS_10bfloat16_tEfNS_4arch4Sm80ELb1ELb0ELb0ELb0ELb1ELb0ELb1ELb0EEENS1_21CollectiveEpilogueFwdIS9_NS6_IJNS7_ILi1EEESF_SF_EEESA_SC_Li256ELb0ELb1ELb0ELb0EEENS1_30DynamicPersistentTileSchedulerILi256ELi256ELb0ELb1ELb0EEEEEEEEEvNT_6ParamsE)
        /*0048*/ 	.short	0x0210
        /*004a*/ 	.short	0x0428


	//----- nvinfo : EIATTR_SW_WAR
	.align		4
.L_200:
        /*004c*/ 	.byte	0x04, 0x36
        /*004e*/ 	.short	(.L_202 - .L_201)
.L_201:
        /*0050*/ 	.word	0x00000008
.L_202:


//--------------------- .nv.info._ZN7cutlass13device_kernelIN5flash19enable_sm80_to_sm89INS1_16FlashAttnFwdSm80INS1_25CollectiveMainloopFwdSm80ILi8ELi1ELb1EN4cute5tupleIJNS5_1CILi128EEES8_S8_EEELi128ENS_10bfloat16_tEfNS_4arch4Sm80ELb1ELb0ELb0ELb1ELb1ELb0ELb1ELb0EEENS1_21CollectiveEpilogueFwdIS9_NS6_IJNS7_ILi1EEESF_SF_EEESA_SC_Li256ELb1ELb1ELb0ELb0EEENS1_19SingleTileSchedulerILb1ELb0ELb1ELi128EEEEEEEEEvNT_6ParamsE --------------------------
	.section	.nv.info._ZN7cutlass13device_kernelIN5flash19enable_sm80_to_sm89INS1_16FlashAttnFwdSm80INS1_25CollectiveMainloopFwdSm80ILi8ELi1ELb1EN4cute5tupleIJNS5_1CILi128EEES8_S8_EEELi128ENS_10bfloat16_tEfNS_4arch4Sm80ELb1ELb0ELb0ELb1ELb1ELb0ELb1ELb0EEENS1_21CollectiveEpilogueFwdIS9_NS6_IJNS7_ILi1EEESF_SF_EEESA_SC_Li256ELb1ELb1ELb0ELb0EEENS1_19SingleTileSchedulerILb1ELb0ELb1ELi128EEEEEEEEEvNT_6ParamsE,"",@"SHT_CUDA_INFO"
	.sectionflags	@""
	.align	4


	//----- nvinfo : EIATTR_CUDA_API_VERSION
	.align		4
        /*0000*/ 	.byte	0x04, 0x37
        /*0002*/ 	.short	(.L_204 - .L_203)
.L_203:
        /*0004*/ 	.word	0x00000082


	//----- nvinfo : EIATTR_KPARAM_INFO
	.align		4
.L_204:
        /*0008*/ 	.byte	0x04, 0x17
        /*000a*/ 	.short	(.L_206 - .L_205)
.L_205:
        /*000c*/ 	.word	0x00000000
        /*0010*/ 	.short	0x0000
        /*0012*/ 	.short	0x0000
        /*0014*/ 	.byte	0x00, 0xf0, 0x61, 0x10


	//----- nvinfo : EIATTR_SPARSE_MMA_MASK
	.align		4
.L_206:
        /*0018*/ 	.byte	0x03, 0x50
        /*001a*/ 	.short	0x0000


	//----- nvinfo : EIATTR_MAXREG_COUNT
	.align		4
        /*001c*/ 	.byte	0x03, 0x1b
        /*001e*/ 	.short	0x00ff


	//----- nvinfo : EIATTR_MERCURY_ISA_VERSION
	.align		4
        /*0020*/ 	.byte	0x03, 0x5f
        /*0022*/ 	.short	0x0101


	//----- nvinfo : EIATTR_EXIT_INSTR_OFFSETS
	.align		4
        /*0024*/ 	.byte	0x04, 0x1c
        /*0026*/ 	.short	(.L_208 - .L_207)


	//   ....[0]....
.L_207:
        /*0028*/ 	.word	0x00000010


	//----- nvinfo : EIATTR_MAX_THREADS
	.align		4
.L_208:
        /*002c*/ 	.byte	0x04, 0x05
        /*002e*/ 	.short	(.L_210 - .L_209)
.L_209:
        /*0030*/ 	.word	0x00000100
        /*0034*/ 	.word	0x00000001
        /*0038*/ 	.word	0x00000001


	//----- nvinfo : EIATTR_CBANK_PARAM_SIZE
	.align		4
.L_210:
        /*003c*/ 	.byte	0x03, 0x19
        /*003e*/ 	.short	0x0418


	//----- nvinfo : EIATTR_PARAM_CBANK
	.align		4
        /*0040*/ 	.byte	0x04, 0x0a
        /*0042*/ 	.short	(.L_212 - .L_211)
	.align		4
.L_211:
        /*0044*/ 	.word	index@(.nv.constant0._ZN7cutlass13device_kernelIN5flash19enable_sm80_to_sm89INS1_16FlashAttnFwdSm80INS1_25CollectiveMainloopFwdSm80ILi8ELi1ELb1EN4cute5tupleIJNS5_1CILi128EEES8_S8_EEELi128ENS_10bfloat16_tEfNS_4arch4Sm80ELb1ELb0ELb0ELb1ELb1ELb0ELb1ELb0EEENS1_21CollectiveEpilogueFwdIS9_NS6_IJNS7_ILi1EEESF_SF_EEESA_SC_Li256ELb1ELb1ELb0ELb0EEENS1_19SingleTileSchedulerILb1ELb0ELb1ELi128EEEEEEEEEvNT_6ParamsE)
        /*0048*/ 	.short	0x0210
        /*004a*/ 	.short	0x0418


	//----- nvinfo : EIATTR_SW_WAR
	.align		4
.L_212:
        /*004c*/ 	.byte	0x04, 0x36
        /*004e*/ 	.short	(.L_214 - .L_213)
.L_213:
        /*0050*/ 	.word	0x00000008
.L_214:


//--------------------- .nv.info._ZN7cutlass13device_kernelIN5flash19enable_sm80_to_sm89INS1_16FlashAttnFwdSm80INS1_25CollectiveMainloopFwdSm80ILi8ELi1ELb1EN4cute5tupleIJNS5_1CILi128EEES8_S8_EEELi128ENS_10bfloat16_tEfNS_4arch4Sm80ELb1ELb0ELb0ELb1ELb1ELb1ELb1ELb0EEENS1_21CollectiveEpilogueFwdIS9_NS6_IJNS7_ILi1EEESF_SF_EEESA_SC_Li256ELb1ELb1ELb0ELb0EEENS1_19SingleTileSchedulerILb1ELb0ELb1ELi128EEEEEEEEEvNT_6ParamsE --------------------------
	.section	.nv.info._ZN7cutlass13device_kernelIN5flash19enable_sm80_to_sm89INS1_16FlashAttnFwdSm80INS1_25CollectiveMainloopFwdSm80ILi8ELi1ELb1EN4cute5tupleIJNS5_1CILi128EEES8_S8_EEELi128ENS_10bfloat16_tEfNS_4arch4Sm80ELb1ELb0ELb0ELb1ELb1ELb1ELb1ELb0EEENS1_21CollectiveEpilogueFwdIS9_NS6_IJNS7_ILi1EEESF_SF_EEESA_SC_Li256ELb1ELb1ELb0ELb0EEENS1_19SingleTileSchedulerILb1ELb0ELb1ELi128EEEEEEEEEvNT_6ParamsE,"",@"SHT_CUDA_INFO"
	.sectionflags	@""
	.align	4


	//----- nvinfo : EIATTR_CUDA_API_VERSION
	.align		4
        /*0000*/ 	.byte	0x04, 0x37
        /*0002*/ 	.short	(.L_216 - .L_215)
.L_215:
        /*0004*/ 	.word	0x00000082


	//----- nvinfo : EIATTR_KPARAM_INFO
	.align		4
.L_216:
        /*0008*/ 	.byte	0x04, 0x17
        /*000a*/ 	.short	(.L_218 - .L_217)
.L_217:
        /*000c*/ 	.word	0x00000000
        /*0010*/ 	.short	0x0000
        /*0012*/ 	.short	0x0000
        /*0014*/ 	.byte	0x00, 0xf0, 0x61, 0x10


	//----- nvinfo : EIATTR_SPARSE_MMA_MASK
	.align		4
.L_218:
        /*0018*/ 	.byte	0x03, 0x50
        /*001a*/ 	.short	0x0000


	//----- nvinfo : EIATTR_MAXREG_COUNT
	.align		4
        /*001c*/ 	.byte	0x03, 0x1b
        /*001e*/ 	.short	0x00ff


	//----- nvinfo : EIATTR_MERCURY_ISA_VERSION
	.align		4
        /*0020*/ 	.byte	0x03, 0x5f
        /*0022*/ 	.short	0x0101


	//----- nvinfo : EIATTR_EXIT_INSTR_OFFSETS
	.align		4
        /*0024*/ 	.byte	0x04, 0x1c
        /*0026*/ 	.short	(.L_220 - .L_219)


	//   ....[0]....
.L_219:
        /*0028*/ 	.word	0x00000010


	//----- nvinfo : EIATTR_MAX_THREADS
	.align		4
.L_220:
        /*002c*/ 	.byte	0x04, 0x05
        /*002e*/ 	.short	(.L_222 - .L_221)
.L_221:
        /*0030*/ 	.word	0x00000100
        /*0034*/ 	.word	0x00000001
        /*0038*/ 	.word	0x00000001


	//----- nvinfo : EIATTR_CBANK_PARAM_SIZE
	.align		4
.L_222:
        /*003c*/ 	.byte	0x03, 0x19
        /*003e*/ 	.short	0x0418


	//----- nvinfo : EIATTR_PARAM_CBANK
	.align		4
        /*0040*/ 	.byte	0x04, 0x0a
        /*0042*/ 	.short	(.L_224 - .L_223)
	.align		4
.L_223:
        /*0044*/ 	.word	index@(.nv.constant0._ZN7cutlass13device_kernelIN5flash19enable_sm80_to_sm89INS1_16FlashAttnFwdSm80INS1_25CollectiveMainloopFwdSm80ILi8ELi1ELb1EN4cute5tupleIJNS5_1CILi128EEES8_S8_EEELi128ENS_10bfloat16_tEfNS_4arch4Sm80ELb1ELb0ELb0ELb1ELb1ELb1ELb1ELb0EEENS1_21CollectiveEpilogueFwdIS9_NS6_IJNS7_ILi1EEESF_SF_EEESA_SC_Li256ELb1ELb1ELb0ELb0EEENS1_19SingleTileSchedulerILb1ELb0ELb1ELi128EEEEEEEEEvNT_6ParamsE)
        /*0048*/ 	.short	0x0210
        /*004a*/ 	.short	0x0418


	//----- nvinfo : EIATTR_SW_WAR
	.align		4
.L_224:
        /*004c*/ 	.byte	0x04, 0x36
        /*004e*/ 	.short	(.L_226 - .L_225)
.L_225:
        /*0050*/ 	.word	0x00000008
.L_226:


//--------------------- .nv.info._ZN7cutlass13device_kernelIN5flash19enable_sm80_to_sm89INS1_16FlashAttnFwdSm80INS1_25CollectiveMainloopFwdSm80ILi4ELi1ELb0EN4cute5tupleIJNS5_1CILi128EEENS7_ILi64EEES8_EEELi128ENS_10bfloat16_tEfNS_4arch4Sm80ELb0ELb0ELb0ELb0ELb1ELb0ELb1ELb0EEENS1_21CollectiveEpilogueFwdINS6_IJS8_S8_S9_EEENS6_IJNS7_ILi1EEESH_SH_EEESB_SD_Li128ELb0ELb1ELb0ELb0EEENS1_19SingleTileSchedulerILb0ELb0ELb1ELi128EEEEEEEEEvNT_6ParamsE --------------------------
	.section	.nv.info._ZN7cutlass13device_kernelIN5flash19enable_sm80_to_sm89INS1_16FlashAttnFwdSm80INS1_25CollectiveMainloopFwdSm80ILi4ELi1ELb0EN4cute5tupleIJNS5_1CILi128EEENS7_ILi64EEES8_EEELi128ENS_10bfloat16_tEfNS_4arch4Sm80ELb0ELb0ELb0ELb0ELb1ELb0ELb1ELb0EEENS1_21CollectiveEpilogueFwdINS6_IJS8_S8_S9_EEENS6_IJNS7_ILi1EEESH_SH_EEESB_SD_Li128ELb0ELb1ELb0ELb0EEENS1_19SingleTileSchedulerILb0ELb0ELb1ELi128EEEEEEEEEvNT_6ParamsE,"",@"SHT_CUDA_INFO"
	.sectionflags	@""
	.align	4


	//----- nvinfo : EIATTR_CUDA_API_VERSION
	.align		4
        /*0000*/ 	.byte	0x04, 0x37
        /*0002*/ 	.short	(.L_228 - .L_227)
.L_227:
        /*0004*/ 	.word	0x00000082


	//----- nvinfo : EIATTR_KPARAM_INFO
	.align		4
.L_228:
        /*0008*/ 	.byte	0x04, 0x17
        /*000a*/ 	.short	(.L_230 - .L_229)
.L_229:
        /*000c*/ 	.word	0x00000000
        /*0010*/ 	.short	0x0000
        /*0012*/ 	.short	0x0000
        /*0014*/ 	.byte	0x00, 0xf0, 0x61, 0x10


	//----- nvinfo : EIATTR_SPARSE_MMA_MASK
	.align		4
.L_230:
        /*0018*/ 	.byte	0x03, 0x50
        /*001a*/ 	.short	0x0000


	//----- nvinfo : EIATTR_MAXREG_COUNT
	.align		4
        /*001c*/ 	.byte	0x03, 0x1b
        /*001e*/ 	.short	0x00ff


	//----- nvinfo : EIATTR_MERCURY_ISA_VERSION
	.align		4
        /*0020*/ 	.byte	0x03, 0x5f
        /*0022*/ 	.short	0x0101


	//----- nvinfo : EIATTR_EXIT_INSTR_OFFSETS
	.align		4
        /*0024*/ 	.byte	0x04, 0x1c
        /*0026*/ 	.short	(.L_232 - .L_231)


	//   ....[0]....
.L_231:
        /*0028*/ 	.word	0x00000010


	//----- nvinfo : EIATTR_MAX_THREADS
	.align		4
.L_232:
        /*002c*/ 	.byte	0x04, 0x05
        /*002e*/ 	.short	(.L_234 - .L_233)
.L_233:
        /*0030*/ 	.word	0x00000080
        /*0034*/ 	.word	0x00000001
        /*0038*/ 	.word	0x00000001


	//----- nvinfo : EIATTR_CBANK_PARAM_SIZE
	.align		4
.L_234:
        /*003c*/ 	.byte	0x03, 0x19
        /*003e*/ 	.short	0x0418


	//----- nvinfo : EIATTR_PARAM_CBANK
	.align		4
        /*0040*/ 	.byte	0x04, 0x0a
        /*0042*/ 	.short	(.L_236 - .L_235)
	.align		4
.L_235:
        /*0044*/ 	.word	index@(.nv.constant0._ZN7cutlass13device_kernelIN5flash19enable_sm80_to_sm89INS1_16FlashAttnFwdSm80INS1_25CollectiveMainloopFwdSm80ILi4ELi1ELb0EN4cute5tupleIJNS5_1CILi128EEENS7_ILi64EEES8_EEELi128ENS_10bfloat16_tEfNS_4arch4Sm80ELb0ELb0ELb0ELb0ELb1ELb0ELb1ELb0EEENS1_21CollectiveEpilogueFwdINS6_IJS8_S8_S9_EEENS6_IJNS7_ILi1EEESH_SH_EEESB_SD_Li128ELb0ELb1ELb0ELb0EEENS1_19SingleTileSchedulerILb0ELb0ELb1ELi128EEEEEEEEEvNT_6ParamsE)
        /*0048*/ 	.short	0x0210
        /*004a*/ 	.short	0x0418


	//----- nvinfo : EIATTR_SW_WAR
	.align		4
.L_236:
        /*004c*/ 	.byte	0x04, 0x36
        /*004e*/ 	.short	(.L_238 - .L_237)
.L_237:
        /*0050*/ 	.word	0x00000008
.L_238:


//--------------------- .nv.info._ZN7cutlass13device_kernelIN5flash19enable_sm80_to_sm89INS1_16FlashAttnFwdSm80INS1_25CollectiveMainloopFwdSm80ILi4ELi1ELb0EN4cute5tupleIJNS5_1CILi128EEENS7_ILi64EEES8_EEELi128ENS_10bfloat16_tEfNS_4arch4Sm80ELb0ELb0ELb0ELb1ELb1ELb0ELb1ELb0EEENS1_21CollectiveEpilogueFwdINS6_IJS8_S8_S9_EEENS6_IJNS7_ILi1EEESH_SH_EEESB_SD_Li128ELb1ELb1ELb0ELb0EEENS1_19SingleTileSchedulerILb1ELb0ELb1ELi128EEEEEEEEEvNT_6ParamsE --------------------------
	.section	.nv.info._ZN7cutlass13device_kernelIN5flash19enable_sm80_to_sm89INS1_16FlashAttnFwdSm80INS1_25CollectiveMainloopFwdSm80ILi4ELi1ELb0EN4cute5tupleIJNS5_1CILi128EEENS7_ILi64EEES8_EEELi128ENS_10bfloat16_tEfNS_4arch4Sm80ELb0ELb0ELb0ELb1ELb1ELb0ELb1ELb0EEENS1_21CollectiveEpilogueFwdINS6_IJS8_S8_S9_EEENS6_IJNS7_ILi1EEESH_SH_EEESB_SD_Li128ELb1ELb1ELb0ELb0EEENS1_19SingleTileSchedulerILb1ELb0ELb1ELi128EEEEEEEEEvNT_6ParamsE,"",@"SHT_CUDA_INFO"
	.sectionflags	@""
	.align	4


	//----- nvinfo : EIATTR_CUDA_API_VERSION
	.align		4
        /*0000*/ 	.byte	0x04, 0x37
        /*0002*/ 	.short	(.L_240 - .L_239)
.L_239:
        /*0004*/ 	.word	0x00000082


	//----- nvinfo : EIATTR_KPARAM_INFO
	.align		4
.L_240:
        /*0008*/ 	.byte	0x04, 0x17
        /*000a*/ 	.short	(.L_242 - .L_241)
.L_241:
        /*000c*/ 	.word	0x00000000
        /*0010*/ 	.short	0x0000
        /*0012*/ 	.short	0x0000
        /*0014*/ 	.byte	0x00, 0xf0, 0x61, 0x10


	//----- nvinfo : EIATTR_SPARSE_MMA_MASK
	.align		4
.L_242:
        /*0018*/ 	.byte	0x03, 0x50
        /*001a*/ 	.short	0x0000


	//----- nvinfo : EIATTR_MAXREG_COUNT
	.align		4
        /*001c*/ 	.byte	0x03, 0x1b
        /*001e*/ 	.short	0x00ff


	//----- nvinfo : EIATTR_MERCURY_ISA_VERSION
	.align		4
        /*0020*/ 	.byte	0x03, 0x5f
        /*0022*/ 	.short	0x0101


	//----- nvinfo : EIATTR_EXIT_INSTR_OFFSETS
	.align		4
        /*0024*/ 	.byte	0x04, 0x1c
        /*0026*/ 	.short	(.L_244 - .L_243)


	//   ....[0]....
.L_243:
        /*0028*/ 	.word	0x00000010


	//----- nvinfo : EIATTR_MAX_THREADS
	.align		4
.L_244:
        /*002c*/ 	.byte	0x04, 0x05
        /*002e*/ 	.short	(.L_246 - .L_245)
.L_245:
        /*0030*/ 	.word	0x00000080
        /*0034*/ 	.word	0x00000001
        /*0038*/ 	.word	0x00000001


	//----- nvinfo : EIATTR_CBANK_PARAM_SIZE
	.align		4
.L_246:
        /*003c*/ 	.byte	0x03, 0x19
        /*003e*/ 	.short	0x0418


	//----- nvinfo : EIATTR_PARAM_CBANK
	.align		4
        /*0040*/ 	.byte	0x04, 0x0a
        /*0042*/ 	.short	(.L_248 - .L_247)
	.align		4
.L_247:
        /*0044*/ 	.word	index@(.nv.constant0._ZN7cutlass13device_kernelIN5flash19enable_sm80_to_sm89INS1_16FlashAttnFwdSm80INS1_25CollectiveMainloopFwdSm80ILi4ELi1ELb0EN4cute5tupleIJNS5_1CILi128EEENS7_ILi64EEES8_EEELi128ENS_10bfloat16_tEfNS_4arch4Sm80ELb0ELb0ELb0ELb1ELb1ELb0ELb1ELb0EEENS1_21CollectiveEpilogueFwdINS6_IJS8_S8_S9_EEENS6_IJNS7_ILi1EEESH_SH_EEESB_SD_Li128ELb1ELb1ELb0ELb0EEENS1_19SingleTileSchedulerILb1ELb0ELb1ELi128EEEEEEEEEvNT_6ParamsE)
        /*0048*/ 	.short	0x0210
        /*004a*/ 	.short	0x0418


	//----- nvinfo : EIATTR_SW_WAR
	.align		4
.L_248:
        /*004c*/ 	.byte	0x04, 0x36
        /*004e*/ 	.short	(.L_250 - .L_249)
.L_249:
        /*0050*/ 	.word	0x00000008
.L_250:


//--------------------- .nv.info._ZN7cutlass13device_kernelIN5flash19enable_sm80_to_sm89INS1_16FlashAttnFwdSm80INS1_25CollectiveMainloopFwdSm80ILi4ELi1ELb0EN4cute5tupleIJNS5_1CILi128EEENS7_ILi64EEES8_EEELi128ENS_10bfloat16_tEfNS_4arch4Sm80ELb0ELb0ELb0ELb1ELb1ELb1ELb1ELb0EEENS1_21CollectiveEpilogueFwdINS6_IJS8_S8_S9_EEENS6_IJNS7_ILi1EEESH_SH_EEESB_SD_Li128ELb1ELb1ELb0ELb0EEENS1_19SingleTileSchedulerILb1ELb0ELb1ELi128EEEEEEEEEvNT_6ParamsE --------------------------
	.section	.nv.info._ZN7cutlass13device_kernelIN5flash19enable_sm80_to_sm89INS1_16FlashAttnFwdSm80INS1_25CollectiveMainloopFwdSm80ILi4ELi1ELb0EN4cute5tupleIJNS5_1CILi128EEENS7_ILi64EEES8_EEELi128ENS_10bfloat16_tEfNS_4arch4Sm80ELb0ELb0ELb0ELb1ELb1ELb1ELb1ELb0EEENS1_21CollectiveEpilogueFwdINS6_IJS8_S8_S9_EEENS6_IJNS7_ILi1EEESH_SH_EEESB_SD_Li128ELb1ELb1ELb0ELb0EEENS1_19SingleTileSchedulerILb1ELb0ELb1ELi128EEEEEEEEEvNT_6ParamsE,"",@"SHT_CUDA_INFO"
	.sectionflags	@""
	.align	4


	//----- nvinfo : EIATTR_CUDA_API_VERSION
	.align		4
        /*0000*/ 	.byte	0x04, 0x37
        /*0002*/ 	.short	(.L_252 - .L_251)
.L_251:
        /*0004*/ 	.word	0x00000082


	//----- nvinfo : EIATTR_KPARAM_INFO
	.align		4
.L_252:
        /*0008*/ 	.byte	0x04, 0x17
        /*000a*/ 	.short	(.L_254 - .L_253)
.L_253:
        /*000c*/ 	.word	0x00000000
        /*0010*/ 	.short	0x0000
        /*0012*/ 	.short	0x0000
        /*0014*/ 	.byte	0x00, 0xf0, 0x61, 0x10


	//----- nvinfo : EIATTR_SPARSE_MMA_MASK
	.align		4
.L_254:
        /*0018*/ 	.byte	0x03, 0x50
        /*001a*/ 	.short	0x0000


	//----- nvinfo : EIATTR_MAXREG_COUNT
	.align		4
        /*001c*/ 	.byte	0x03, 0x1b
        /*001e*/ 	.short	0x00ff


	//----- nvinfo : EIATTR_MERCURY_ISA_VERSION
	.align		4
        /*0020*/ 	.byte	0x03, 0x5f
        /*0022*/ 	.short	0x0101


	//----- nvinfo : EIATTR_EXIT_INSTR_OFFSETS
	.align		4
        /*0024*/ 	.byte	0x04, 0x1c
        /*0026*/ 	.short	(.L_256 - .L_255)


	//   ....[0]....
.L_255:
        /*0028*/ 	.word	0x00000010


	//----- nvinfo : EIATTR_MAX_THREADS
	.align		4
.L_256:
        /*002c*/ 	.byte	0x04, 0x05
        /*002e*/ 	.short	(.L_258 - .L_257)
.L_257:
        /*0030*/ 	.word	0x00000080
        /*0034*/ 	.word	0x00000001
        /*0038*/ 	.word	0x00000001


	//----- nvinfo : EIATTR_CBANK_PARAM_SIZE
	.align		4
.L_258:
        /*003c*/ 	.byte	0x03, 0x19
        /*003e*/ 	.short	0x0418


	//----- nvinfo : EIATTR_PARAM_CBANK
	.align		4
        /*0040*/ 	.byte	0x04, 0x0a
        /*0042*/ 	.short	(.L_260 - .L_259)
	.align		4
.L_259:
        /*0044*/ 	.word	index@(.nv.constant0._ZN7cutlass13device_kernelIN5flash19enable_sm80_to_sm89INS1_16FlashAttnFwdSm80INS1_25CollectiveMainloopFwdSm80ILi4ELi1ELb0EN4cute5tupleIJNS5_1CILi128EEENS7_ILi64EEES8_EEELi128ENS_10bfloat16_tEfNS_4arch4Sm80ELb0ELb0ELb0ELb1ELb1ELb1ELb1ELb0EEENS1_21CollectiveEpilogueFwdINS6_IJS8_S8_S9_EEENS6_IJNS7_ILi1EEESH_SH_EEESB_SD_Li128ELb1ELb1ELb0ELb0EEENS1_19SingleTileSchedulerILb1ELb0ELb1ELi128EEEEEEEEEvNT_6ParamsE)
        /*0048*/ 	.short	0x0210
        /*004a*/ 	.short	0x0418


	//----- nvinfo : EIATTR_SW_WAR
	.align		4
.L_260:
        /*004c*/ 	.byte	0x04, 0x36
        /*004e*/ 	.short	(.L_262 - .L_261)
.L_261:
        /*0050*/ 	.word	0x00000008
.L_262:


//--------------------- .nv.info._ZN7cutlass13device_kernelIN5flash19enable_sm80_to_sm89INS1_16FlashAttnFwdSm80INS1_25CollectiveMainloopFwdSm80ILi4ELi1ELb0EN4cute5tupleIJNS5_1CILi128EEENS7_ILi48EEES8_EEELi128ENS_10bfloat16_tEfNS_4arch4Sm80ELb0ELb1ELb0ELb0ELb1ELb0ELb1ELb0EEENS1_21CollectiveEpilogueFwdINS6_IJS8_S8_S9_EEENS6_IJNS7_ILi1EEESH_SH_EEESB_SD_Li128ELb0ELb1ELb0ELb0EEENS1_19SingleTileSchedulerILb0ELb0ELb1ELi128EEEEEEEEEvNT_6ParamsE --------------------------
	.section	.nv.info._ZN7cutlass13device_kernelIN5flash19enable_sm80_to_sm89INS1_16FlashAttnFwdSm80INS1_25CollectiveMainloopFwdSm80ILi4ELi1ELb0EN4cute5tupleIJNS5_1CILi128EEENS7_ILi48EEES8_EEELi128ENS_10bfloat16_tEfNS_4arch4Sm80ELb0ELb1ELb0ELb0ELb1ELb0ELb1ELb0EEENS1_21CollectiveEpilogueFwdINS6_IJS8_S8_S9_EEENS6_IJNS7_ILi1EEESH_SH_EEESB_SD_Li128ELb0ELb1ELb0ELb0EEENS1_19SingleTileSchedulerILb0ELb0ELb1ELi128EEEEEEEEEvNT_6ParamsE,"",@"SHT_CUDA_INFO"
	.sectionflags	@""
	.align	4


	//----- nvinfo : EIATTR_CUDA_API_VERSION
	.align		4
        /*0000*/ 	.byte	0x04, 0x37
        /*0002*/ 	.short	(.L_264 - .L_263)
.L_263:
        /*0004*/ 	.word	0x00000082


	//----- nvinfo : EIATTR_KPARAM_INFO
	.align		4
.L_264:
        /*0008*/ 	.byte	0x04, 0x17
        /*000a*/ 	.short	(.L_266 - .L_265)
.L_265:
        /*000c*/ 	.word	0x00000000
        /*0010*/ 	.short	0x0000
        /*0012*/ 	.short	0x0000
        /*0014*/ 	.byte	0x00, 0xf0, 0x61, 0x10


	//----- nvinfo : EIATTR_SPARSE_MMA_MASK
	.align		4
.L_266:
        /*0018*/ 	.byte	0x03, 0x50
        /*001a*/ 	.short	0x0000


	//----- nvinfo : EIATTR_MAXREG_COUNT
	.align		4
        /*001c*/ 	.byte	0x03, 0x1b
        /*001e*/ 	.short	0x00ff


	//----- nvinfo : EIATTR_MERCURY_ISA_VERSION
	.align		4
        /*0020*/ 	.byte	0x03, 0x5f
        /*0022*/ 	.short	0x0101


	//----- nvinfo : EIATTR_EXIT_INSTR_OFFSETS
	.align		4
        /*0024*/ 	.byte	0x04, 0x1c
        /*0026*/ 	.short	(.L_268 - .L_267)


	//   ....[0]....
.L_267:
        /*0028*/ 	.word	0x00000010


	//----- nvinfo : EIATTR_MAX_THREADS
	.align		4
.L_268:
        /*002c*/ 	.byte	0x04, 0x05
        /*002e*/ 	.short	(.L_270 - .L_269)
.L_269:
        /*0030*/ 	.word	0x00000080
        /*0034*/ 	.word	0x00000001
        /*0038*/ 	.word	0x00000001


	//----- nvinfo : EIATTR_CBANK_PARAM_SIZE
	.align		4
.L_270:
        /*003c*/ 	.byte	0x03, 0x19
        /*003e*/ 	.short	0x0418


	//----- nvinfo : EIATTR_PARAM_CBANK
	.align		4
        /*0040*/ 	.byte	0x04, 0x0a
        /*0042*/ 	.short	(.L_272 - .L_271)
	.align		4
.L_271:
        /*0044*/ 	.word	index@(.nv.constant0._ZN7cutlass13device_kernelIN5flash19enable_sm80_to_sm89INS1_16FlashAttnFwdSm80INS1_25CollectiveMainloopFwdSm80ILi4ELi1ELb0EN4cute5tupleIJNS5_1CILi128EEENS7_ILi48EEES8_EEELi128ENS_10bfloat16_tEfNS_4arch4Sm80ELb0ELb1ELb0ELb0ELb1ELb0ELb1ELb0EEENS1_21CollectiveEpilogueFwdINS6_IJS8_S8_S9_EEENS6_IJNS7_ILi1EEESH_SH_EEESB_SD_Li128ELb0ELb1ELb0ELb0EEENS1_19SingleTileSchedulerILb0ELb0ELb1ELi128EEEEEEEEEvNT_6ParamsE)
        /*0048*/ 	.short	0x0210
        /*004a*/ 	.short	0x0418


	//----- nvinfo : EIATTR_SW_WAR
	.align		4
.L_272:
        /*004c*/ 	.byte	0x04, 0x36
        /*004e*/ 	.short	(.L_274 - .L_273)
.L_273:
        /*0050*/ 	.word	0x00000008
.L_274:


//--------------------- .nv.info._ZN7cutlass13device_kernelIN5flash19enable_sm80_to_sm89INS1_16FlashAttnFwdSm80INS1_25CollectiveMainloopFwdSm80ILi4ELi1ELb0EN4cute5tupleIJNS5_1CILi128EEENS7_ILi48EEES8_EEELi128ENS_10bfloat16_tEfNS_4arch4Sm80ELb0ELb1ELb0ELb1ELb1ELb0ELb1ELb0EEENS1_21CollectiveEpilogueFwdINS6_IJS8_S8_S9_EEENS6_IJNS7_ILi1EEESH_SH_EEESB_SD_Li128ELb1ELb1ELb0ELb0EEENS1_19SingleTileSchedulerILb1ELb0ELb1ELi128EEEEEEEEEvNT_6ParamsE --------------------------
	.section	.nv.info._ZN7cutlass13device_kernelIN5flash19enable_sm80_to_sm89INS1_16FlashAttnFwdSm80INS1_25CollectiveMainloopFwdSm80ILi4ELi1ELb0EN4cute5tupleIJNS5_1CILi128EEENS7_ILi48EEES8_EEELi128ENS_10bfloat16_tEfNS_4arch4Sm80ELb0ELb1ELb0ELb1ELb1ELb0ELb1ELb0EEENS1_21CollectiveEpilogueFwdINS6_IJS8_S8_S9_EEENS6_IJNS7_ILi1EEESH_SH_EEESB_SD_Li128ELb1ELb1ELb0ELb0EEENS1_19SingleTileSchedulerILb1ELb0ELb1ELi128EEEEEEEEEvNT_6ParamsE,"",@"SHT_CUDA_INFO"
	.sectionflags	@""
	.align	4


	//----- nvinfo : EIATTR_CUDA_API_VERSION
	.align		4
        /*0000*/ 	.byte	0x04, 0x37
        /*0002*/ 	.short	(.L_276 - .L_275)
.L_275:
        /*0004*/ 	.word	0x00000082


	//----- nvinfo : EIATTR_KPARAM_INFO
	.align		4
.L_276:
        /*0008*/ 	.byte	0x04, 0x17
        /*000a*/ 	.short	(.L_278 - .L_277)
.L_277:
        /*000c*/ 	.word	0x00000000
        /*0010*/ 	.short	0x0000
        /*0012*/ 	.short	0x0000
        /*0014*/ 	.byte	0x00, 0xf0, 0x61, 0x10


	//----- nvinfo : EIATTR_SPARSE_MMA_MASK
	.align		4
.L_278:
        /*0018*/ 	.byte	0x03, 0x50
        /*001a*/ 	.short	0x0000


	//----- nvinfo : EIATTR_MAXREG_COUNT
	.align		4
        /*001c*/ 	.byte	0x03, 0x1b
        /*001e*/ 	.short	0x00ff


	//----- nvinfo : EIATTR_MERCURY_ISA_VERSION
	.align		4
        /*0020*/ 	.byte	0x03, 0x5f
        /*0022*/ 	.short	0x0101


	//----- nvinfo : EIATTR_EXIT_INSTR_OFFSETS
	.align		4
        /*0024*/ 	.byte	0x04, 0x1c
        /*0026*/ 	.short	(.L_280 - .L_279)


	//   ....[0]....
.L_279:
        /*0028*/ 	.word	0x00000010


	//----- nvinfo : EIATTR_MAX_THREADS
	.align		4
.L_280:
        /*002c*/ 	.byte	0x04, 0x05
        /*002e*/ 	.short	(.L_282 - .L_281)
.L_281:
        /*0030*/ 	.word	0x00000080
        /*0034*/ 	.word	0x00000001
        /*0038*/ 	.word	0x00000001


	//----- nvinfo : EIATTR_CBANK_PARAM_SIZE
	.align		4
.L_282:
        /*003c*/ 	.byte	0x03, 0x19
        /*003e*/ 	.short	0x0418


	//----- nvinfo : EIATTR_PARAM_CBANK
	.align		4
        /*0040*/ 	.byte	0x04, 0x0a
        /*0042*/ 	.short	(.L_284 - .L_283)
	.align		4
.L_283:
        /*0044*/ 	.word	index@(.nv.constant0._ZN7cutlass13device_kernelIN5flash19enable_sm80_to_sm89INS1_16FlashAttnFwdSm80INS1_25CollectiveMainloopFwdSm80ILi4ELi1ELb0EN4cute5tupleIJNS5_1CILi128EEENS7_ILi48EEES8_EEELi128ENS_10bfloat16_tEfNS_4arch4Sm80ELb0ELb1ELb0ELb1ELb1ELb0ELb1ELb0EEENS1_21CollectiveEpilogueFwdINS6_IJS8_S8_S9_EEENS6_IJNS7_ILi1EEESH_SH_EEESB_SD_Li128ELb1ELb1ELb0ELb0EEENS1_19SingleTileSchedulerILb1ELb0ELb1ELi128EEEEEEEEEvNT_6ParamsE)
        /*0048*/ 	.short	0x0210
        /*004a*/ 	.short	0x0418


	//----- nvinfo : EIATTR_SW_WAR
	.align		4
.L_284:
        /*004c*/ 	.byte	0x04, 0x36
        /*004e*/ 	.short	(.L_286 - .L_285)
.L_285:
        /*0050*/ 	.word	0x00000008
.L_286:


//--------------------- .nv.info._ZN7cutlass13device_kernelIN5flash19enable_sm80_to_sm89INS1_16FlashAttnFwdSm80INS1_25CollectiveMainloopFwdSm80ILi4ELi1ELb0EN4cute5tupleIJNS5_1CILi128EEENS7_ILi48EEES8_EEELi128ENS_10bfloat16_tEfNS_4arch4Sm80ELb0ELb1ELb0ELb1ELb1ELb1ELb1ELb0EEENS1_21CollectiveEpilogueFwdINS6_IJS8_S8_S9_EEENS6_IJNS7_ILi1EEESH_SH_EEESB_SD_Li128ELb1ELb1ELb0ELb0EEENS1_19SingleTileSchedulerILb1ELb0ELb1ELi128EEEEEEEEEvNT_6ParamsE --------------------------
	.section	.nv.info._ZN7cutlass13device_kernelIN5flash19enable_sm80_to_sm89INS1_16FlashAttnFwdSm80INS1_25CollectiveMainloopFwdSm80ILi4ELi1ELb0EN4cute5tupleIJNS5_1CILi128EEENS7_ILi48EEES8_EEELi128ENS_10bfloat16_tEfNS_4arch4Sm80ELb0ELb1ELb0ELb1ELb1ELb1ELb1ELb0EEENS1_21CollectiveEpilogueFwdINS6_IJS8_S8_S9_EEENS6_IJNS7_ILi1EEESH_SH_EEESB_SD_Li128ELb1ELb1ELb0ELb0EEENS1_19SingleTileSchedulerILb1ELb0ELb1ELi128EEEEEEEEEvNT_6ParamsE,"",@"SHT_CUDA_INFO"
	.sectionflags	@""
	.align	4


	//----- nvinfo : EIATTR_CUDA_API_VERSION
	.align		4
        /*0000*/ 	.byte	0x04, 0x37
        /*0002*/ 	.short	(.L_288 - .L_287)
.L_287:
        /*0004*/ 	.word	0x00000082


	//----- nvinfo : EIATTR_KPARAM_INFO
	.align		4
.L_288:
        /*0008*/ 	.byte	0x04, 0x17
        /*000a*/ 	.short	(.L_290 - .L_289)
.L_289:
        /*000c*/ 	.word	0x00000000
        /*0010*/ 	.short	0x0000
        /*0012*/ 	.short	0x0000
        /*0014*/ 	.byte	0x00, 0xf0, 0x61, 0x10


	//----- nvinfo : EIATTR_SPARSE_MMA_MASK
	.align		4
.L_290:
        /*0018*/ 	.byte	0x03, 0x50
        /*001a*/ 	.short	0x0000


	//----- nvinfo : EIATTR_MAXREG_COUNT
	.align		4
        /*001c*/ 	.byte	0x03, 0x1b
        /*001e*/ 	.short	0x00ff


	//----- nvinfo : EIATTR_MERCURY_ISA_VERSION
	.align		4
        /*0020*/ 	.byte	0x03, 0x5f
        /*0022*/ 	.short	0x0101


	//----- nvinfo : EIATTR_EXIT_INSTR_OFFSETS
	.align		4
        /*0024*/ 	.byte	0x04, 0x1c
        /*0026*/ 	.short	(.L_292 - .L_291)


	//   ....[0]....
.L_291:
        /*0028*/ 	.word	0x00000010


	//----- nvinfo : EIATTR_MAX_THREADS
	.align		4
.L_292:
        /*002c*/ 	.byte	0x04, 0x05
        /*002e*/ 	.short	(.L_294 - .L_293)
.L_293:
        /*0030*/ 	.word	0x00000080
        /*0034*/ 	.word	0x00000001
        /*0038*/ 	.word	0x00000001


	//----- nvinfo : EIATTR_CBANK_PARAM_SIZE
	.align		4
.L_294:
        /*003c*/ 	.byte	0x03, 0x19
        /*003e*/ 	.short	0x0418


	//----- nvinfo : EIATTR_PARAM_CBANK
	.align		4
        /*0040*/ 	.byte	0x04, 0x0a
        /*0042*/ 	.short	(.L_296 - .L_295)
	.align		4
.L_295:
        /*0044*/ 	.word	index@(.nv.constant0._ZN7cutlass13device_kernelIN5flash19enable_sm80_to_sm89INS1_16FlashAttnFwdSm80INS1_25CollectiveMainloopFwdSm80ILi4ELi1ELb0EN4cute5tupleIJNS5_1CILi128EEENS7_ILi48EEES8_EEELi128ENS_10bfloat16_tEfNS_4arch4Sm80ELb0ELb1ELb0ELb1ELb1ELb1ELb1ELb0EEENS1_21CollectiveEpilogueFwdINS6_IJS8_S8_S9_EEENS6_IJNS7_ILi1EEESH_SH_EEESB_SD_Li128ELb1ELb1ELb0ELb0EEENS1_19SingleTileSchedulerILb1ELb0ELb1ELi128EEEEEEEEEvNT_6ParamsE)
        /*0048*/ 	.short	0x0210
        /*004a*/ 	.short	0x0418


	//----- nvinfo : EIATTR_SW_WAR
	.align		4
.L_296:
        /*004c*/ 	.byte	0x04, 0x36
        /*004e*/ 	.short	(.L_298 - .L_297)
.L_297:
        /*0050*/ 	.word	0x00000008
.L_298:


//--------------------- .nv.info._ZN7cutlass13device_kernelIN5flash19enable_sm80_to_sm89INS1_16FlashAttnFwdSm80INS1_25CollectiveMainloopFwdSm80ILi4ELi1ELb0EN4cute5tupleIJNS5_1CILi128EEENS7_ILi64EEES8_EEELi128ENS_10bfloat16_tEfNS_4arch4Sm80ELb1ELb0ELb0ELb0ELb1ELb0ELb1ELb0EEENS1_21CollectiveEpilogueFwdINS6_IJS8_S8_S9_EEENS6_IJNS7_ILi1EEESH_SH_EEESB_SD_Li128ELb0ELb1ELb0ELb0EEENS1_30DynamicPersistentTileSchedulerILi128ELi128ELb0ELb1ELb0EEEEEEEEEvNT_6ParamsE --------------------------
	.section	.nv.info._ZN7cutlass13device_kernelIN5flash19enable_sm80_to_sm89INS1_16FlashAttnFwdSm80INS1_25CollectiveMainloopFwdSm80ILi4ELi1ELb0EN4cute5tupleIJNS5_1CILi128EEENS7_ILi64EEES8_EEELi128ENS_10bfloat16_tEfNS_4arch4Sm80ELb1ELb0ELb0ELb0ELb1ELb0ELb1ELb0EEENS1_21CollectiveEpilogueFwdINS6_IJS8_S8_S9_EEENS6_IJNS7_ILi1EEESH_SH_EEESB_SD_Li128ELb0ELb1ELb0ELb0EEENS1_30DynamicPersistentTileSchedulerILi128ELi128ELb0ELb1ELb0EEEEEEEEEvNT_6ParamsE,"",@"SHT_CUDA_INFO"
	.sectionflags	@""
	.align	4


	//----- nvinfo : EIATTR_CUDA_API_VERSION
	.align		4
        /*0000*/ 	.byte	0x04, 0x37
        /*0002*/ 	.short	(.L_300 - .L_299)
.L_299:
        /*0004*/ 	.word	0x00000082


	//----- nvinfo : EIATTR_KPARAM_INFO
	.align		4
.L_300:
        /*0008*/ 	.byte	0x04, 0x17
        /*000a*/ 	.short	(.L_302 - .L_301)
.L_301:
        /*000c*/ 	.word	0x00000000
        /*0010*/ 	.short	0x0000
        /*0012*/ 	.short	0x0000
        /*0014*/ 	.byte	0x00, 0xf0, 0xa1, 0x10


	//----- nvinfo : EIATTR_SPARSE_MMA_MASK
	.align		4
.L_302:
        /*0018*/ 	.byte	0x03, 0x50
        /*001a*/ 	.short	0x0000


	//----- nvinfo : EIATTR_MAXREG_COUNT
	.align		4
        /*001c*/ 	.byte	0x03, 0x1b
        /*001e*/ 	.short	0x00ff


	//----- nvinfo : EIATTR_MERCURY_ISA_VERSION
	.align		4
        /*0020*/ 	.byte	0x03, 0x5f
        /*0022*/ 	.short	0x0101


	//----- nvinfo : EIATTR_EXIT_INSTR_OFFSETS
	.align		4
        /*0024*/ 	.byte	0x04, 0x1c
        /*0026*/ 	.short	(.L_304 - .L_303)


	//   ....[0]....
.L_303:
        /*0028*/ 	.word	0x00000010


	//----- nvinfo : EIATTR_MAX_THREADS
	.align		4
.L_304:
        /*002c*/ 	.byte	0x04, 0x05
        /*002e*/ 	.short	(.L_306 - .L_305)
.L_305:
        /*0030*/ 	.word	0x00000080
        /*0034*/ 	.word	0x00000001
        /*0038*/ 	.word	0x00000001


	//----- nvinfo : EIATTR_CBANK_PARAM_SIZE
	.align		4
.L_306:
        /*003c*/ 	.byte	0x03, 0x19
        /*003e*/ 	.short	0x0428


	//----- nvinfo : EIATTR_PARAM_CBANK
	.align		4
        /*0040*/ 	.byte	0x04, 0x0a
        /*0042*/ 	.short	(.L_308 - .L_307)
	.align		4
.L_307:
        /*0044*/ 	.word	index@(.nv.constant0._ZN7cutlass13device_kernelIN5flash19enable_sm80_to_sm89INS1_16FlashAttnFwdSm80INS1_25CollectiveMainloopFwdSm80ILi4ELi1ELb0EN4cute5tupleIJNS5_1CILi128EEENS7_ILi64EEES8_EEELi128ENS_10bfloat16_tEfNS_4arch4Sm80ELb1ELb0ELb0ELb0ELb1ELb0ELb1ELb0EEENS1_21CollectiveEpilogueFwdINS6_IJS8_S8_S9_EEENS6_IJNS7_ILi1EEESH_SH_EEESB_SD_Li128ELb0ELb1ELb0ELb0EEENS1_30DynamicPersistentTileSchedulerILi128ELi128ELb0ELb1ELb0EEEEEEEEEvNT_6ParamsE)
        /*0048*/ 	.short	0x0210
        /*004a*/ 	.short	0x0428


	//----- nvinfo : EIATTR_SW_WAR
	.align		4
.L_308:
        /*004c*/ 	.byte	0x04, 0x36
        /*004e*/ 	.short	(.L_310 - .L_309)
.L_309:
        /*0050*/ 	.word	0x00000008
.L_310:


//--------------------- .nv.info._ZN7cutlass13device_kernelIN5flash19enable_sm80_to_sm89INS1_16FlashAttnFwdSm80INS1_25CollectiveMainloopFwdSm80ILi4ELi1ELb0EN4cute5tupleIJNS5_1CILi128EEENS7_ILi64EEES8_EEELi128ENS_10bfloat16_tEfNS_4arch4Sm80ELb1ELb0ELb0ELb1ELb1ELb0ELb1ELb0EEENS1_21CollectiveEpilogueFwdINS6_IJS8_S8_S9_EEENS6_IJNS7_ILi1EEESH_SH_EEESB_SD_Li128ELb1ELb1ELb0ELb0EEENS1_19SingleTileSchedulerILb1ELb0ELb1ELi128EEEEEEEEEvNT_6ParamsE --------------------------
	.section	.nv.info._ZN7cutlass13device_kernelIN5flash19enable_sm80_to_sm89INS1_16FlashAttnFwdSm80INS1_25CollectiveMainloopFwdSm80ILi4ELi1ELb0EN4cute5tupleIJNS5_1CILi128EEENS7_ILi64EEES8_EEELi128ENS_10bfloat16_tEfNS_4arch4Sm80ELb1ELb0ELb0ELb1ELb1ELb0ELb1ELb0EEENS1_21CollectiveEpilogueFwdINS6_IJS8_S8_S9_EEENS6_IJNS7_ILi1EEESH_SH_EEESB_SD_Li128ELb1ELb1ELb0ELb0EEENS1_19SingleTileSchedulerILb1ELb0ELb1ELi128EEEEEEEEEvNT_6ParamsE,"",@"SHT_CUDA_INFO"
	.sectionflags	@""
	.align	4


	//----- nvinfo : EIATTR_CUDA_API_VERSION
	.align		4
        /*0000*/ 	.byte	0x04, 0x37
        /*0002*/ 	.short	(.L_312 - .L_311)
.L_311:
        /*0004*/ 	.word	0x00000082


	//----- nvinfo : EIATTR_KPARAM_INFO
	.align		4
.L_312:
        /*0008*/ 	.byte	0x04, 0x17
        /*000a*/ 	.short	(.L_314 - .L_313)
.L_313:
        /*000c*/ 	.word	0x00000000
        /*0010*/ 	.short	0x0000
        /*0012*/ 	.short	0x0000
        /*0014*/ 	.byte	0x00, 0xf0, 0x61, 0x10


	//----- nvinfo : EIATTR_SPARSE_MMA_MASK
	.align		4
.L_314:
        /*0018*/ 	.byte	0x03, 0x50
        /*001a*/ 	.short	0x0000


	//----- nvinfo : EIATTR_MAXREG_COUNT
	.align		4
        /*001c*/ 	.byte	0x03, 0x1b
        /*001e*/ 	.short	0x00ff


	//----- nvinfo : EIATTR_MERCURY_ISA_VERSION
	.align		4
        /*0020*/ 	.byte	0x03, 0x5f
        /*0022*/ 	.short	0x0101


	//----- nvinfo : EIATTR_EXIT_INSTR_OFFSETS
	.align		4
        /*0024*/ 	.byte	0x04, 0x1c
        /*0026*/ 	.short	(.L_316 - .L_315)


	//   ....[0]....
.L_315:
        /*0028*/ 	.word	0x00000010


	//----- nvinfo : EIATTR_MAX_THREADS
	.align		4
.L_316:
        /*002c*/ 	.byte	0x04, 0x05
        /*002e*/ 	.short	(.L_318 - .L_317)
.L_317:
        /*0030*/ 	.word	0x00000080
        /*0034*/ 	.word	0x00000001
        /*0038*/ 	.word	0x00000001


	//----- nvinfo : EIATTR_CBANK_PARAM_SIZE
	.align		4
.L_318:
        /*003c*/ 	.byte	0x03, 0x19
        /*003e*/ 	.short	0x0418


	//----- nvinfo : EIATTR_PARAM_CBANK
	.align		4
        /*0040*/ 	.byte	0x04, 0x0a
        /*0042*/ 	.short	(.L_320 - .L_319)
	.align		4
.L_319:
        /*0044*/ 	.word	index@(.nv.constant0._ZN7cutlass13device_kernelIN5flash19enable_sm80_to_sm89INS1_16FlashAttnFwdSm80INS1_25CollectiveMainloopFwdSm80ILi4ELi1ELb0EN4cute5tupleIJNS5_1CILi128EEENS7_ILi64EEES8_EEELi128ENS_10bfloat16_tEfNS_4arch4Sm80ELb1ELb0ELb0ELb1ELb1ELb0ELb1ELb0EEENS1_21CollectiveEpilogueFwdINS6_IJS8_S8_S9_EEENS6_IJNS7_ILi1EEESH_SH_EEESB_SD_Li128ELb1ELb1ELb0ELb0EEENS1_19SingleTileSchedulerILb1ELb0ELb1ELi128EEEEEEEEEvNT_6ParamsE)
        /*0048*/ 	.short	0x0210
        /*004a*/ 	.short	0x0418


	//----- nvinfo : EIATTR_SW_WAR
	.align		4
.L_320:
        /*004c*/ 	.byte	0x04, 0x36
        /*004e*/ 	.short	(.L_322 - .L_321)
.L_321:
        /*0050*/ 	.word	0x00000008
.L_322:


//--------------------- .nv.info._ZN7cutlass13device_kernelIN5flash19enable_sm80_to_sm89INS1_16FlashAttnFwdSm80INS1_25CollectiveMainloopFwdSm80ILi4ELi1ELb0EN4cute5tupleIJNS5_1CILi128EEENS7_ILi64EEES8_EEELi128ENS_10bfloat16_tEfNS_4arch4Sm80ELb1ELb0ELb0ELb1ELb1ELb1ELb1ELb0EEENS1_21CollectiveEpilogueFwdINS6_IJS8_S8_S9_EEENS6_IJNS7_ILi1EEESH_SH_EEESB_SD_Li128ELb1ELb1ELb0ELb0EEENS1_19SingleTileSchedulerILb1ELb0ELb1ELi128EEEEEEEEEvNT_6ParamsE --------------------------
	.section	.nv.info._ZN7cutlass13device_kernelIN5flash19enable_sm80_to_sm89INS1_16FlashAttnFwdSm80INS1_25CollectiveMainloopFwdSm80ILi4ELi1ELb0EN4cute5tupleIJNS5_1CILi128EEENS7_ILi64EEES8_EEELi128ENS_10bfloat16_tEfNS_4arch4Sm80ELb1ELb0ELb0ELb1ELb1ELb1ELb1ELb0EEENS1_21CollectiveEpilogueFwdINS6_IJS8_S8_S9_EEENS6_IJNS7_ILi1EEESH_SH_EEESB_SD_Li128ELb1ELb1ELb0ELb0EEENS1_19SingleTileSchedulerILb1ELb0ELb1ELi128EEEEEEEEEvNT_6ParamsE,"",@"SHT_CUDA_INFO"
	.sectionflags	@""
	.align	4


	//----- nvinfo : EIATTR_CUDA_API_VERSION
	.align		4
        /*0000*/ 	.byte	0x04, 0x37
        /*0002*/ 	.short	(.L_324 - .L_323)
.L_323:
        /*0004*/ 	.word	0x00000082


	//----- nvinfo : EIATTR_KPARAM_INFO
	.align		4
.L_324:
        /*0008*/ 	.byte	0x04, 0x17
        /*000a*/ 	.short	(.L_326 - .L_325)
.L_325:
        /*000c*/ 	.word	0x00000000
        /*0010*/ 	.short	0x0000
        /*0012*/ 	.short	0x0000
        /*0014*/ 	.byte	0x00, 0xf0, 0x61, 0x10


	//----- nvinfo : EIATTR_SPARSE_MMA_MASK
	.align		4
.L_326:
        /*0018*/ 	.byte	0x03, 0x50
        /*001a*/ 	.short	0x0000


	//----- nvinfo : EIATTR_MAXREG_COUNT
	.align		4
        /*001c*/ 	.byte	0x03, 0x1b
        /*001e*/ 	.short	0x00ff


	//----- nvinfo : EIATTR_MERCURY_ISA_VERSION
	.align		4
        /*0020*/ 	.byte	0x03, 0x5f
        /*0022*/ 	.short	0x0101


	//----- nvinfo : EIATTR_EXIT_INSTR_OFFSETS
	.align		4
        /*0024*/ 	.byte	0x04, 0x1c
        /*0026*/ 	.short	(.L_328 - .L_327)


	//   ....[0]....
.L_327:
        /*0028*/ 	.word	0x00000010


	//----- nvinfo : EIATTR_MAX_THREADS
	.align		4
.L_328:
        /*002c*/ 	.byte	0x04, 0x05
        /*002e*/ 	.short	(.L_330 - .L_329)
.L_329:
        /*0030*/ 	.word	0x00000080
        /*0034*/ 	.word	0x00000001
        /*0038*/ 	.word	0x00000001


	//----- nvinfo : EIATTR_CBANK_PARAM_SIZE
	.align		4
.L_330:
        /*003c*/ 	.byte	0x03, 0x19
        /*003e*/ 	.short	0x0418


	//----- nvinfo : EIATTR_PARAM_CBANK
	.align		4
        /*0040*/ 	.byte	0x04, 0x0a
        /*0042*/ 	.short	(.L_332 - .L_331)
	.align		4
.L_331:
        /*0044*/ 	.word	index@(.nv.constant0._ZN7cutlass13device_kernelIN5flash19enable_sm80_to_sm89INS1_16FlashAttnFwdSm80INS1_25CollectiveMainloopFwdSm80ILi4ELi1ELb0EN4cute5tupleIJNS5_1CILi128EEENS7_ILi64EEES8_EEELi128ENS_10bfloat16_tEfNS_4arch4Sm80ELb1ELb0ELb0ELb1ELb1ELb1ELb1ELb0EEENS1_21CollectiveEpilogueFwdINS6_IJS8_S8_S9_EEENS6_IJNS7_ILi1EEESH_SH_EEESB_SD_Li128ELb1ELb1ELb0ELb0EEENS1_19SingleTileSchedulerILb1ELb0ELb1ELi128EEEEEEEEEvNT_6ParamsE)
        /*0048*/ 	.short	0x0210
        /*004a*/ 	.short	0x0418


	//----- nvinfo : EIATTR_SW_WAR
	.align		4
.L_332:
        /*004c*/ 	.byte	0x04, 0x36
        /*004e*/ 	.short	(.L_334 - .L_333)
.L_333:
        /*0050*/ 	.word	0x00000008
.L_334:


//--------------------- .nv.callgraph             --------------------------
	.section	.nv.callgraph,"",@"SHT_CUDA_CALLGRAPH"
	.align	4
	.sectionentsize	8
	.align		4
        /*0000*/ 	.word	0x00000000
	.align		4
        /*0004*/ 	.word	0xffffffff
	.align		4
        /*0008*/ 	.word	0x00000000
	.align		4
        /*000c*/ 	.word	0xfffffffe
	.align		4
        /*0010*/ 	.word	0x00000000
	.align		4
        /*0014*/ 	.word	0xfffffffd
	.align		4
        /*0018*/ 	.word	0x00000000
	.align		4
        /*001c*/ 	.word	0xfffffffc


//--------------------- .nv.constant4             --------------------------
	.section	.nv.constant4,"a",@progbits
	.align	8
	.align		8
.nv.constant4:
        /*0000*/ 	.dword	_ZN72_INTERNAL_b387d70d_36_flash_fwd_hdim128_bf16_paged_sm80_cu_1f2e7571_31734cuda3std3__45__cpo5beginE
	.align		8
        /*0008*/ 	.dword	_ZN72_INTERNAL_b387d70d_36_flash_fwd_hdim128_bf16_paged_sm80_cu_1f2e7571_31734cuda3std3__45__cpo3endE
	.align		8
        /*0010*/ 	.dword	_ZN72_INTERNAL_b387d70d_36_flash_fwd_hdim128_bf16_paged_sm80_cu_1f2e7571_31734cuda3std3__45__cpo6cbeginE
	.align		8
        /*0018*/ 	.dword	_ZN72_INTERNAL_b387d70d_36_flash_fwd_hdim128_bf16_paged_sm80_cu_1f2e7571_31734cuda3std3__45__cpo4cendE
	.align		8
        /*0020*/ 	.dword	_ZN72_INTERNAL_b387d70d_36_flash_fwd_hdim128_bf16_paged_sm80_cu_1f2e7571_31734cuda3std3__474_GLOBAL__N__b387d70d_36_flash_fwd_hdim128_bf16_paged_sm80_cu_1f2e7571_31736ignoreE
	.align		8
        /*0028*/ 	.dword	_ZN72_INTERNAL_b387d70d_36_flash_fwd_hdim128_bf16_paged_sm80_cu_1f2e7571_31734cuda3std3__419piecewise_constructE
	.align		8
        /*0030*/ 	.dword	_ZN72_INTERNAL_b387d70d_36_flash_fwd_hdim128_bf16_paged_sm80_cu_1f2e7571_31734cuda3std3__48in_placeE
	.align		8
        /*0038*/ 	.dword	_ZN72_INTERNAL_b387d70d_36_flash_fwd_hdim128_bf16_paged_sm80_cu_1f2e7571_31734cuda3std6ranges3__45__cpo4swapE
	.align		8
        /*0040*/ 	.dword	_ZN72_INTERNAL_b387d70d_36_flash_fwd_hdim128_bf16_paged_sm80_cu_1f2e7571_31734cuda3std6ranges3__45__cpo9iter_moveE
	.align		8
        /*0048*/ 	.dword	_ZN72_INTERNAL_b387d70d_36_flash_fwd_hdim128_bf16_paged_sm80_cu_1f2e7571_31734cute7productE
	.align		8
        /*0050*/ 	.dword	_ZN72_INTERNAL_b387d70d_36_flash_fwd_hdim128_bf16_paged_sm80_cu_1f2e7571_31734cute1_E


//--------------------- .text._ZN7cutlass13device_kernelIN5flash19enable_sm80_to_sm89INS1_16FlashAttnFwdSm80INS1_25CollectiveMainloopFwdSm80ILi8ELi1ELb1EN4cute5tupleIJNS5_1CILi128EEES8_S8_EEELi128ENS_10bfloat16_tEfNS_4arch4Sm80ELb0ELb0ELb0ELb0ELb1ELb0ELb1ELb0EEENS1_21CollectiveEpilogueFwdIS9_NS6_IJNS7_ILi1EEESF_SF_EEESA_SC_Li256ELb0ELb1ELb0ELb0EEENS1_19SingleTileSchedulerILb0ELb0ELb1ELi128EEEEEEEEEvNT_6ParamsE --------------------------
	.section	.text._ZN7cutlass13device_kernelIN5flash19enable_sm80_to_sm89INS1_16FlashAttnFwdSm80INS1_25CollectiveMainloopFwdSm80ILi8ELi1ELb1EN4cute5tupleIJNS5_1CILi128EEES8_S8_EEELi128ENS_10bfloat16_tEfNS_4arch4Sm80ELb0ELb0ELb0ELb0ELb1ELb0ELb1ELb0EEENS1_21CollectiveEpilogueFwdIS9_NS6_IJNS7_ILi1EEESF_SF_EEESA_SC_Li256ELb0ELb1ELb0ELb0EEENS1_19SingleTileSchedulerILb0ELb0ELb1ELi128EEEEEEEEEvNT_6ParamsE,"ax",@progbits
	.align	128
.text._ZN7cutlass13device_kernelIN5flash19enable_sm80_to_sm89INS1_16FlashAttnFwdSm80INS1_25CollectiveMainloopFwdSm80ILi8ELi1ELb1EN4cute5tupleIJNS5_1CILi128EEES8_S8_EEELi128ENS_10bfloat16_tEfNS_4arch4Sm80ELb0ELb0ELb0ELb0ELb1ELb0ELb1ELb0EEENS1_21CollectiveEpilogueFwdIS9_NS6_IJNS7_ILi1EEESF_SF_EEESA_SC_Li256ELb0ELb1ELb0ELb0EEENS1_19SingleTileSchedulerILb0ELb0ELb1ELi128EEEEEEEEEvNT_6ParamsE:
        .type           _ZN7cutlass13device_kernelIN5flash19enable_sm80_to_sm89INS1_16FlashAttnFwdSm80INS1_25CollectiveMainloopFwdSm80ILi8ELi1ELb1EN4cute5tupleIJNS5_1CILi128EEES8_S8_EEELi128ENS_10bfloat16_tEfNS_4arch4Sm80ELb0ELb0ELb0ELb0ELb1ELb0ELb1ELb0EEENS1_21CollectiveEpilogueFwdIS9_NS6_IJNS7_ILi1EEESF_SF_EEESA_SC_Li256ELb0ELb1ELb0ELb0EEENS1_19SingleTileSchedulerILb0ELb0ELb1ELi128EEEEEEEEEvNT_6ParamsE,@function
        .size           _ZN7cutlass13device_kernelIN5flash19enable_sm80_to_sm89INS1_16FlashAttnFwdSm80INS1_25CollectiveMainloopFwdSm80ILi8ELi1ELb1EN4cute5tupleIJNS5_1CILi128EEES8_S8_EEELi128ENS_10bfloat16_tEfNS_4arch4Sm80ELb0ELb0ELb0ELb0ELb1ELb0ELb1ELb0EEENS1_21CollectiveEpilogueFwdIS9_NS6_IJNS7_ILi1EEESF_SF_EEESA_SC_Li256ELb0ELb1ELb0ELb0EEENS1_19SingleTileSchedulerILb0ELb0ELb1ELi128EEEEEEEEEvNT_6ParamsE,(.L_x_18 - _ZN7cutlass13device_kernelIN5flash19enable_sm80_to_sm89INS1_16FlashAttnFwdSm80INS1_25CollectiveMainloopFwdSm80ILi8ELi1ELb1EN4cute5tupleIJNS5_1CILi128EEES8_S8_EEELi128ENS_10bfloat16_tEfNS_4arch4Sm80ELb0ELb0ELb0ELb0ELb1ELb0ELb1ELb0EEENS1_21CollectiveEpilogueFwdIS9_NS6_IJNS7_ILi1EEESF_SF_EEESA_SC_Li256ELb0ELb1ELb0ELb0EEENS1_19SingleTileSchedulerILb0ELb0ELb1ELi128EEEEEEEEEvNT_6ParamsE)
        .other          _ZN7cutlass13device_kernelIN5flash19enable_sm80_to_sm89INS1_16FlashAttnFwdSm80INS1_25CollectiveMainloopFwdSm80ILi8ELi1ELb1EN4cute5tupleIJNS5_1CILi128EEES8_S8_EEELi128ENS_10bfloat16_tEfNS_4arch4Sm80ELb0ELb0ELb0ELb0ELb1ELb0ELb1ELb0EEENS1_21CollectiveEpilogueFwdIS9_NS6_IJNS7_ILi1EEESF_SF_EEESA_SC_Li256ELb0ELb1ELb0ELb0EEENS1_19SingleTileSchedulerILb0ELb0ELb1ELi128EEEEEEEEEvNT_6ParamsE,@"STO_CUDA_ENTRY STV_DEFAULT"
_ZN7cutlass13device_kernelIN5flash19enable_sm80_to_sm89INS1_16FlashAttnFwdSm80INS1_25CollectiveMainloopFwdSm80ILi8ELi1ELb1EN4cute5tupleIJNS5_1CILi128EEES8_S8_EEELi128ENS_10bfloat16_tEfNS_4arch4Sm80ELb0ELb0ELb0ELb0ELb1ELb0ELb1ELb0EEENS1_21CollectiveEpilogueFwdIS9_NS6_IJNS7_ILi1EEESF_SF_EEESA_SC_Li256ELb0ELb1ELb0ELb0EEENS1_19SingleTileSchedulerILb0ELb0ELb1ELi128EEEEEEEEEvNT_6ParamsE:
[----:B------:R-:W-:Y:S01]  /*0000*/  LDC R1, c[0x0][0x28] ;  /* 0x00000a00ff017b82 */ /* 0x000fe20000000800 */
[----:B------:R-:W-:Y:S05]  /*0010*/  EXIT ;  /* 0x000000000000794d */ /* 0x000fea0003800000 */
.L_x_0:
[----:B------:R-:W-:-:S00]  /*0020*/  BRA `(.L_x_0) ;  /* 0xfffffffc00fc7947 */ /* 0x000fc0000383ffff */
[----:B------:R-:W-:-:S00]  /*0030*/  NOP ;  /* 0x0000000000007918 */ /* 0x000fc00000000000 */
        /* <DEDUP_REMOVED lines=12> */
.L_x_18:


//--------------------- .text._ZN7cutlass13device_kernelIN5flash19enable_sm80_to_sm89INS1_16FlashAttnFwdSm80INS1_25CollectiveMainloopFwdSm80ILi8ELi1ELb1EN4cute5tupleIJNS5_1CILi128EEES8_S8_EEELi128ENS_10bfloat16_tEfNS_4arch4Sm80ELb0ELb0ELb0ELb1ELb1ELb0ELb1ELb0EEENS1_21CollectiveEpilogueFwdIS9_NS6_IJNS7_ILi1EEESF_SF_EEESA_SC_Li256ELb1ELb1ELb0ELb0EEENS1_19SingleTileSchedulerILb1ELb0ELb1ELi128EEEEEEEEEvNT_6ParamsE --------------------------
	.section	.text._ZN7cutlass13device_kernelIN5flash19enable_sm80_to_sm89INS1_16FlashAttnFwdSm80INS1_25CollectiveMainloopFwdSm80ILi8ELi1ELb1EN4cute5tupleIJNS5_1CILi128EEES8_S8_EEELi128ENS_10bfloat16_tEfNS_4arch4Sm80ELb0ELb0ELb0ELb1ELb1ELb0ELb1ELb0EEENS1_21CollectiveEpilogueFwdIS9_NS6_IJNS7_ILi1EEESF_SF_EEESA_SC_Li256ELb1ELb1ELb0ELb0EEENS1_19SingleTileSchedulerILb1ELb0ELb1ELi128EEEEEEEEEvNT_6ParamsE,"ax",@progbits
	.align	128
.text._ZN7cutlass13device_kernelIN5flash19enable_sm80_to_sm89INS1_16FlashAttnFwdSm80INS1_25CollectiveMainloopFwdSm80ILi8ELi1ELb1EN4cute5tupleIJNS5_1CILi128EEES8_S8_EEELi128ENS_10bfloat16_tEfNS_4arch4Sm80ELb0ELb0ELb0ELb1ELb1ELb0ELb1ELb0EEENS1_21CollectiveEpilogueFwdIS9_NS6_IJNS7_ILi1EEESF_SF_EEESA_SC_Li256ELb1ELb1ELb0ELb0EEENS1_19SingleTileSchedulerILb1ELb0ELb1ELi128EEEEEEEEEvNT_6ParamsE:
        .type           _ZN7cutlass13device_kernelIN5flash19enable_sm80_to_sm89INS1_16FlashAttnFwdSm80INS1_25CollectiveMainloopFwdSm80ILi8ELi1ELb1EN4cute5tupleIJNS5_1CILi128EEES8_S8_EEELi128ENS_10bfloat16_tEfNS_4arch4Sm80ELb0ELb0ELb0ELb1ELb1ELb0ELb1ELb0EEENS1_21CollectiveEpilogueFwdIS9_NS6_IJNS7_ILi1EEESF_SF_EEESA_SC_Li256ELb1ELb1ELb0ELb0EEENS1_19SingleTileSchedulerILb1ELb0ELb1ELi128EEEEEEEEEvNT_6ParamsE,@function
        .size           _ZN7cutlass13device_kernelIN5flash19enable_sm80_to_sm89INS1_16FlashAttnFwdSm80INS1_25CollectiveMainloopFwdSm80ILi8ELi1ELb1EN4cute5tupleIJNS5_1CILi128EEES8_S8_EEELi128ENS_10bfloat16_tEfNS_4arch4Sm80ELb0ELb0ELb0ELb1ELb1ELb0ELb1ELb0EEENS1_21CollectiveEpilogueFwdIS9_NS6_IJNS7_ILi1EEESF_SF_EEESA_SC_Li256ELb1ELb1ELb0ELb0EEENS1_19SingleTileSchedulerILb1ELb0ELb1ELi128EEEEEEEEEvNT_6ParamsE,(.L_x_19 - _ZN7cutlass13device_kernelIN5flash19enable_sm80_to_sm89INS1_16FlashAttnFwdSm80INS1_25CollectiveMainloopFwdSm80ILi8ELi1ELb1EN4cute5tupleIJNS5_1CILi128EEES8_S8_EEELi128ENS_10bfloat16_tEfNS_4arch4Sm80ELb0ELb0ELb0ELb1ELb1ELb0ELb1ELb0EEENS1_21CollectiveEpilogueFwdIS9_NS6_IJNS7_ILi1EEESF_SF_EEESA_SC_Li256ELb1ELb1ELb0ELb0EEENS1_19SingleTileSchedulerILb1ELb0ELb1ELi128EEEEEEEEEvNT_6ParamsE)
        .other          _ZN7cutlass13device_kernelIN5flash19enable_sm80_to_sm89INS1_16FlashAttnFwdSm80INS1_25CollectiveMainloopFwdSm80ILi8ELi1ELb1EN4cute5tupleIJNS5_1CILi128EEES8_S8_EEELi128ENS_10bfloat16_tEfNS_4arch4Sm80ELb0ELb0ELb0ELb1ELb1ELb0ELb1ELb0EEENS1_21CollectiveEpilogueFwdIS9_NS6_IJNS7_ILi1EEESF_SF_EEESA_SC_Li256ELb1ELb1ELb0ELb0EEENS1_19SingleTileSchedulerILb1ELb0ELb1ELi128EEEEEEEEEvNT_6ParamsE,@"STO_CUDA_ENTRY STV_DEFAULT"
_ZN7cutlass13device_kernelIN5flash19enable_sm80_to_sm89INS1_16FlashAttnFwdSm80INS1_25CollectiveMainloopFwdSm80ILi8ELi1ELb1EN4cute5tupleIJNS5_1CILi128EEES8_S8_EEELi128ENS_10bfloat16_tEfNS_4arch4Sm80ELb0ELb0ELb0ELb1ELb1ELb0ELb1ELb0EEENS1_21CollectiveEpilogueFwdIS9_NS6_IJNS7_ILi1EEESF_SF_EEESA_SC_Li256ELb1ELb1ELb0ELb0EEENS1_19SingleTileSchedulerILb1ELb0ELb1ELi128EEEEEEEEEvNT_6ParamsE:
[----:B------:R-:W-:Y:S01]  /*0000*/  LDC R1, c[0x0][0x28] ;  /* 0x00000a00ff017b82 */ /* 0x000fe20000000800 */
[----:B------:R-:W-:Y:S05]  /*0010*/  EXIT ;  /* 0x000000000000794d */ /* 0x000fea0003800000 */
.L_x_1:
        /* <DEDUP_REMOVED lines=14> */
.L_x_19:


//--------------------- .text._ZN7cutlass13device_kernelIN5flash19enable_sm80_to_sm89INS1_16FlashAttnFwdSm80INS1_25CollectiveMainloopFwdSm80ILi8ELi1ELb1EN4cute5tupleIJNS5_1CILi128EEES8_S8_EEELi128ENS_10bfloat16_tEfNS_4arch4Sm80ELb0ELb0ELb0ELb1ELb1ELb1ELb1ELb0EEENS1_21CollectiveEpilogueFwdIS9_NS6_IJNS7_ILi1EEESF_SF_EEESA_SC_Li256ELb1ELb1ELb0ELb0EEENS1_19SingleTileSchedulerILb1ELb0ELb1ELi128EEEEEEEEEvNT_6ParamsE --------------------------
	.section	.text._ZN7cutlass13device_kernelIN5flash19enable_sm80_to_sm89INS1_16FlashAttnFwdSm80INS1_25CollectiveMainloopFwdSm80ILi8ELi1ELb1EN4cute5tupleIJNS5_1CILi128EEES8_S8_EEELi128ENS_10bfloat16_tEfNS_4arch4Sm80ELb0ELb0ELb0ELb1ELb1ELb1ELb1ELb0EEENS1_21CollectiveEpilogueFwdIS9_NS6_IJNS7_ILi1EEESF_SF_EEESA_SC_Li256ELb1ELb1ELb0ELb0EEENS1_19SingleTileSchedulerILb1ELb0ELb1ELi128EEEEEEEEEvNT_6ParamsE,"ax",@progbits
	.align	128
.text._ZN7cutlass13device_kernelIN5flash19enable_sm80_to_sm89INS1_16FlashAttnFwdSm80INS1_25CollectiveMainloopFwdSm80ILi8ELi1ELb1EN4cute5tupleIJNS5_1CILi128EEES8_S8_EEELi128ENS_10bfloat16_tEfNS_4arch4Sm80ELb0ELb0ELb0ELb1ELb1ELb1ELb1ELb0EEENS1_21CollectiveEpilogueFwdIS9_NS6_IJNS7_ILi1EEESF_SF_EEESA_SC_Li256ELb1ELb1ELb0ELb0EEENS1_19SingleTileSchedulerILb1ELb0ELb1ELi128EEEEEEEEEvNT_6ParamsE:
        .type           _ZN7cutlass13device_kernelIN5flash19enable_sm80_to_sm89INS1_16FlashAttnFwdSm80INS1_25CollectiveMainloopFwdSm80ILi8ELi1ELb1EN4cute5tupleIJNS5_1CILi128EEES8_S8_EEELi128ENS_10bfloat16_tEfNS_4arch4Sm80ELb0ELb0ELb0ELb1ELb1ELb1ELb1ELb0EEENS1_21CollectiveEpilogueFwdIS9_NS6_IJNS7_ILi1EEESF_SF_EEESA_SC_Li256ELb1ELb1ELb0ELb0EEENS1_19SingleTileSchedulerILb1ELb0ELb1ELi128EEEEEEEEEvNT_6ParamsE,@function
        .size           _ZN7cutlass13device_kernelIN5flash19enable_sm80_to_sm89INS1_16FlashAttnFwdSm80INS1_25CollectiveMainloopFwdSm80ILi8ELi1ELb1EN4cute5tupleIJNS5_1CILi128EEES8_S8_EEELi128ENS_10bfloat16_tEfNS_4arch4Sm80ELb0ELb0ELb0ELb1ELb1ELb1ELb1ELb0EEENS1_21CollectiveEpilogueFwdIS9_NS6_IJNS7_ILi1EEESF_SF_EEESA_SC_Li256ELb1ELb1ELb0ELb0EEENS1_19SingleTileSchedulerILb1ELb0ELb1ELi128EEEEEEEEEvNT_6ParamsE,(.L_x_20 - _ZN7cutlass13device_kernelIN5flash19enable_sm80_to_sm89INS1_16FlashAttnFwdSm80INS1_25CollectiveMainloopFwdSm80ILi8ELi1ELb1EN4cute5tupleIJNS5_1CILi128EEES8_S8_EEELi128ENS_10bfloat16_tEfNS_4arch4Sm80ELb0ELb0ELb0ELb1ELb1ELb1ELb1ELb0EEENS1_21CollectiveEpilogueFwdIS9_NS6_IJNS7_ILi1EEESF_SF_EEESA_SC_Li256ELb1ELb1ELb0ELb0EEENS1_19SingleTileSchedulerILb1ELb0ELb1ELi128EEEEEEEEEvNT_6ParamsE)
        .other          _ZN7cutlass13device_kernelIN5flash19enable_sm80_to_sm89INS1_16FlashAttnFwdSm80INS1_25CollectiveMainloopFwdSm80ILi8ELi1ELb1EN4cute5tupleIJNS5_1CILi128EEES8_S8_EEELi128ENS_10bfloat16_tEfNS_4arch4Sm80ELb0ELb0ELb0ELb1ELb1ELb1ELb1ELb0EEENS1_21CollectiveEpilogueFwdIS9_NS6_IJNS7_ILi1EEESF_SF_EEESA_SC_Li256ELb1ELb1ELb0ELb0EEENS1_19SingleTileSchedulerILb1ELb0ELb1ELi128EEEEEEEEEvNT_6ParamsE,@"STO_CUDA_ENTRY STV_DEFAULT"
_ZN7cutlass13device_kernelIN5flash19enable_sm80_to_sm89INS1_16FlashAttnFwdSm80INS1_25CollectiveMainloopFwdSm80ILi8ELi1ELb1EN4cute5tupleIJNS5_1CILi128EEES8_S8_EEELi128ENS_10bfloat16_tEfNS_4arch4Sm80ELb0ELb0ELb0ELb1ELb1ELb1ELb1ELb0EEENS1_21CollectiveEpilogueFwdIS9_NS6_IJNS7_ILi1EEESF_SF_EEESA_SC_Li256ELb1ELb1ELb0ELb0EEENS1_19SingleTileSchedulerILb1ELb0ELb1ELi128EEEEEEEEEvNT_6ParamsE:
[----:B------:R-:W-:Y:S01]  /*0000*/  LDC R1, c[0x0][0x28] ;  /* 0x00000a00ff017b82 */ /* 0x000fe20000000800 */
[----:B------:R-:W-:Y:S05]  /*0010*/  EXIT ;  /* 0x000000000000794d */ /* 0x000fea0003800000 */
.L_x_2:
        /* <DEDUP_REMOVED lines=14> */
.L_x_20:


//--------------------- .text._ZN7cutlass13device_kernelIN5flash19enable_sm80_to_sm89INS1_16FlashAttnFwdSm80INS1_25CollectiveMainloopFwdSm80ILi8ELi1ELb1EN4cute5tupleIJNS5_1CILi128EEENS7_ILi96EEES8_EEELi128ENS_10bfloat16_tEfNS_4arch4Sm80ELb0ELb1ELb0ELb0ELb1ELb0ELb1ELb0EEENS1_21CollectiveEpilogueFwdINS6_IJS8_S8_S9_EEENS6_IJNS7_ILi1EEESH_SH_EEESB_SD_Li256ELb0ELb1ELb0ELb0EEENS1_19SingleTileSchedulerILb0ELb0ELb1ELi128EEEEEEEEEvNT_6ParamsE --------------------------
	.section	.text._ZN7cutlass13device_kernelIN5flash19enable_sm80_to_sm89INS1_16FlashAttnFwdSm80INS1_25CollectiveMainloopFwdSm80ILi8ELi1ELb1EN4cute5tupleIJNS5_1CILi128EEENS7_ILi96EEES8_EEELi128ENS_10bfloat16_tEfNS_4arch4Sm80ELb0ELb1ELb0ELb0ELb1ELb0ELb1ELb0EEENS1_21CollectiveEpilogueFwdINS6_IJS8_S8_S9_EEENS6_IJNS7_ILi1EEESH_SH_EEESB_SD_Li256ELb0ELb1ELb0ELb0EEENS1_19SingleTileSchedulerILb0ELb0ELb1ELi128EEEEEEEEEvNT_6ParamsE,"ax",@progbits
	.align	128
.text._ZN7cutlass13device_kernelIN5flash19enable_sm80_to_sm89INS1_16FlashAttnFwdSm80INS1_25CollectiveMainloopFwdSm80ILi8ELi1ELb1EN4cute5tupleIJNS5_1CILi128EEENS7_ILi96EEES8_EEELi128ENS_10bfloat16_tEfNS_4arch4Sm80ELb0ELb1ELb0ELb0ELb1ELb0ELb1ELb0EEENS1_21CollectiveEpilogueFwdINS6_IJS8_S8_S9_EEENS6_IJNS7_ILi1EEESH_SH_EEESB_SD_Li256ELb0ELb1ELb0ELb0EEENS1_19SingleTileSchedulerILb0ELb0ELb1ELi128EEEEEEEEEvNT_6ParamsE:
        .type           _ZN7cutlass13device_kernelIN5flash19enable_sm80_to_sm89INS1_16FlashAttnFwdSm80INS1_25CollectiveMainloopFwdSm80ILi8ELi1ELb1EN4cute5tupleIJNS5_1CILi128EEENS7_ILi96EEES8_EEELi128ENS_10bfloat16_tEfNS_4arch4Sm80ELb0ELb1ELb0ELb0ELb1ELb0ELb1ELb0EEENS1_21CollectiveEpilogueFwdINS6_IJS8_S8_S9_EEENS6_IJNS7_ILi1EEESH_SH_EEESB_SD_Li256ELb0ELb1ELb0ELb0EEENS1_19SingleTileSchedulerILb0ELb0ELb1ELi128EEEEEEEEEvNT_6ParamsE,@function
        .size           _ZN7cutlass13device_kernelIN5flash19enable_sm80_to_sm89INS1_16FlashAttnFwdSm80INS1_25CollectiveMainloopFwdSm80ILi8ELi1ELb1EN4cute5tupleIJNS5_1CILi128EEENS7_ILi96EEES8_EEELi128ENS_10bfloat16_tEfNS_4arch4Sm80ELb0ELb1ELb0ELb0ELb1ELb0ELb1ELb0EEENS1_21CollectiveEpilogueFwdINS6_IJS8_S8_S9_EEENS6_IJNS7_ILi1EEESH_SH_EEESB_SD_Li256ELb0ELb1ELb0ELb0EEENS1_19SingleTileSchedulerILb0ELb0ELb1ELi128EEEEEEEEEvNT_6ParamsE,(.L_x_21 - _ZN7cutlass13device_kernelIN5flash19enable_sm80_to_sm89INS1_16FlashAttnFwdSm80INS1_25CollectiveMainloopFwdSm80ILi8ELi1ELb1EN4cute5tupleIJNS5_1CILi128EEENS7_ILi96EEES8_EEELi128ENS_10bfloat16_tEfNS_4arch4Sm80ELb0ELb1ELb0ELb0ELb1ELb0ELb1ELb0EEENS1_21CollectiveEpilogueFwdINS6_IJS8_S8_S9_EEENS6_IJNS7_ILi1EEESH_SH_EEESB_SD_Li256ELb0ELb1ELb0ELb0EEENS1_19SingleTileSchedulerILb0ELb0ELb1ELi128EEEEEEEEEvNT_6ParamsE)
        .other          _ZN7cutlass13device_kernelIN5flash19enable_sm80_to_sm89INS1_16FlashAttnFwdSm80INS1_25CollectiveMainloopFwdSm80ILi8ELi1ELb1EN4cute5tupleIJNS5_1CILi128EEENS7_ILi96EEES8_EEELi128ENS_10bfloat16_tEfNS_4arch4Sm80ELb0ELb1ELb0ELb0ELb1ELb0ELb1ELb0EEENS1_21CollectiveEpilogueFwdINS6_IJS8_S8_S9_EEENS6_IJNS7_ILi1EEESH_SH_EEESB_SD_Li256ELb0ELb1ELb0ELb0EEENS1_19SingleTileSchedulerILb0ELb0ELb1ELi128EEEEEEEEEvNT_6ParamsE,@"STO_CUDA_ENTRY STV_DEFAULT"
_ZN7cutlass13device_kernelIN5flash19enable_sm80_to_sm89INS1_16FlashAttnFwdSm80INS1_25CollectiveMainloopFwdSm80ILi8ELi1ELb1EN4cute5tupleIJNS5_1CILi128EEENS7_ILi96EEES8_EEELi128ENS_10bfloat16_tEfNS_4arch4Sm80ELb0ELb1ELb0ELb0ELb1ELb0ELb1ELb0EEENS1_21CollectiveEpilogueFwdINS6_IJS8_S8_S9_EEENS6_IJNS7_ILi1EEESH_SH_EEESB_SD_Li256ELb0ELb1ELb0ELb0EEENS1_19SingleTileSchedulerILb0ELb0ELb1ELi128EEEEEEEEEvNT_6ParamsE:
[----:B------:R-:W-:Y:S01]  /*0000*/  LDC R1, c[0x0][0x28] ;  /* 0x00000a00ff017b82 */ /* 0x000fe20000000800 */
[----:B------:R-:W-:Y:S05]  /*0010*/  EXIT ;  /* 0x000000000000794d */ /* 0x000fea0003800000 */
.L_x_3:
        /* <DEDUP_REMOVED lines=14> */
.L_x_21:


//--------------------- .text._ZN7cutlass13device_kernelIN5flash19enable_sm80_to_sm89INS1_16FlashAttnFwdSm80INS1_25CollectiveMainloopFwdSm80ILi8ELi1ELb1EN4cute5tupleIJNS5_1CILi128EEENS7_ILi96EEES8_EEELi128ENS_10bfloat16_tEfNS_4arch4Sm80ELb0ELb1ELb0ELb1ELb1ELb0ELb1ELb0EEENS1_21CollectiveEpilogueFwdINS6_IJS8_S8_S9_EEENS6_IJNS7_ILi1EEESH_SH_EEESB_SD_Li256ELb1ELb1ELb0ELb0EEENS1_19SingleTileSchedulerILb1ELb0ELb1ELi128EEEEEEEEEvNT_6ParamsE --------------------------
	.section	.text._ZN7cutlass13device_kernelIN5flash19enable_sm80_to_sm89INS1_16FlashAttnFwdSm80INS1_25CollectiveMainloopFwdSm80ILi8ELi1ELb1EN4cute5tupleIJNS5_1CILi128EEENS7_ILi96EEES8_EEELi128ENS_10bfloat16_tEfNS_4arch4Sm80ELb0ELb1ELb0ELb1ELb1ELb0ELb1ELb0EEENS1_21CollectiveEpilogueFwdINS6_IJS8_S8_S9_EEENS6_IJNS7_ILi1EEESH_SH_EEESB_SD_Li256ELb1ELb1ELb0ELb0EEENS1_19SingleTileSchedulerILb1ELb0ELb1ELi128EEEEEEEEEvNT_6ParamsE,"ax",@progbits
	.align	128
.text._ZN7cutlass13device_kernelIN5flash19enable_sm80_to_sm89INS1_16FlashAttnFwdSm80INS1_25CollectiveMainloopFwdSm80ILi8ELi1ELb1EN4cute5tupleIJNS5_1CILi128EEENS7_ILi96EEES8_EEELi128ENS_10bfloat16_tEfNS_4arch4Sm80ELb0ELb1ELb0ELb1ELb1ELb0ELb1ELb0EEENS1_21CollectiveEpilogueFwdINS6_IJS8_S8_S9_EEENS6_IJNS7_ILi1EEESH_SH_EEESB_SD_Li256ELb1ELb1ELb0ELb0EEENS1_19SingleTileSchedulerILb1ELb0ELb1ELi128EEEEEEEEEvNT_6ParamsE:
        .type           _ZN7cutlass13device_kernelIN5flash19enable_sm80_to_sm89INS1_16FlashAttnFwdSm80INS1_25CollectiveMainloopFwdSm80ILi8ELi1ELb1EN4cute5tupleIJNS5_1CILi128EEENS7_ILi96EEES8_EEELi128ENS_10bfloat16_tEfNS_4arch4Sm80ELb0ELb1ELb0ELb1ELb1ELb0ELb1ELb0EEENS1_21CollectiveEpilogueFwdINS6_IJS8_S8_S9_EEENS6_IJNS7_ILi1EEESH_SH_EEESB_SD_Li256ELb1ELb1ELb0ELb0EEENS1_19SingleTileSchedulerILb1ELb0ELb1ELi128EEEEEEEEEvNT_6ParamsE,@function
        .size           _ZN7cutlass13device_kernelIN5flash19enable_sm80_to_sm89INS1_16FlashAttnFwdSm80INS1_25CollectiveMainloopFwdSm80ILi8ELi1ELb1EN4cute5tupleIJNS5_1CILi128EEENS7_ILi96EEES8_EEELi128ENS_10bfloat16_tEfNS_4arch4Sm80ELb0ELb1ELb0ELb1ELb1ELb0ELb1ELb0EEENS1_21CollectiveEpilogueFwdINS6_IJS8_S8_S9_EEENS6_IJNS7_ILi1EEESH_SH_EEESB_SD_Li256ELb1ELb1ELb0ELb0EEENS1_19SingleTileSchedulerILb1ELb0ELb1ELi128EEEEEEEEEvNT_6ParamsE,(.L_x_22 - _ZN7cutlass13device_kernelIN5flash19enable_sm80_to_sm89INS1_16FlashAttnFwdSm80INS1_25CollectiveMainloopFwdSm80ILi8ELi1ELb1EN4cute5tupleIJNS5_1CILi128EEENS7_ILi96EEES8_EEELi128ENS_10bfloat16_tEfNS_4arch4Sm80ELb0ELb1ELb0ELb1ELb1ELb0ELb1ELb0EEENS1_21CollectiveEpilogueFwdINS6_IJS8_S8_S9_EEENS6_IJNS7_ILi1EEESH_SH_EEESB_SD_Li256ELb1ELb1ELb0ELb0EEENS1_19SingleTileSchedulerILb1ELb0ELb1ELi128EEEEEEEEEvNT_6ParamsE)
        .other          _ZN7cutlass13device_kernelIN5flash19enable_sm80_to_sm89INS1_16FlashAttnFwdSm80INS1_25CollectiveMainloopFwdSm80ILi8ELi1ELb1EN4cute5tupleIJNS5_1CILi128EEENS7_ILi96EEES8_EEELi128ENS_10bfloat16_tEfNS_4arch4Sm80ELb0ELb1ELb0ELb1ELb1ELb0ELb1ELb0EEENS1_21CollectiveEpilogueFwdINS6_IJS8_S8_S9_EEENS6_IJNS7_ILi1EEESH_SH_EEESB_SD_Li256ELb1ELb1ELb0ELb0EEENS1_19SingleTileSchedulerILb1ELb0ELb1ELi128EEEEEEEEEvNT_6ParamsE,@"STO_CUDA_ENTRY STV_DEFAULT"
_ZN7cutlass13device_kernelIN5flash19enable_sm80_to_sm89INS1_16FlashAttnFwdSm80INS1_25CollectiveMainloopFwdSm80ILi8ELi1ELb1EN4cute5tupleIJNS5_1CILi128EEENS7_ILi96EEES8_EEELi128ENS_10bfloat16_tEfNS_4arch4Sm80ELb0ELb1ELb0ELb1ELb1ELb0ELb1ELb0EEENS1_21CollectiveEpilogueFwdINS6_IJS8_S8_S9_EEENS6_IJNS7_ILi1EEESH_SH_EEESB_SD_Li256ELb1ELb1ELb0ELb0EEENS1_19SingleTileSchedulerILb1ELb0ELb1ELi128EEEEEEEEEvNT_6ParamsE:
[----:B------:R-:W-:Y:S01]  /*0000*/  LDC R1, c[0x0][0x28] ;  /* 0x00000a00ff017b82 */ /* 0x000fe20000000800 */
[----:B------:R-:W-:Y:S05]  /*0010*/  EXIT ;  /* 0x000000000000794d */ /* 0x000fea0003800000 */
.L_x_4:
        /* <DEDUP_REMOVED lines=14> */
.L_x_22:


//--------------------- .text._ZN7cutlass13device_kernelIN5flash19enable_sm80_to_sm89INS1_16FlashAttnFwdSm80INS1_25CollectiveMainloopFwdSm80ILi8ELi1ELb1EN4cute5tupleIJNS5_1CILi128EEENS7_ILi96EEES8_EEELi128ENS_10bfloat16_tEfNS_4arch4Sm80ELb0ELb1ELb0ELb1ELb1ELb1ELb1ELb0EEENS1_21CollectiveEpilogueFwdINS6_IJS8_S8_S9_EEENS6_IJNS7_ILi1EEESH_SH_EEESB_SD_Li256ELb1ELb1ELb0ELb0EEENS1_19SingleTileSchedulerILb1ELb0ELb1ELi128EEEEEEEEEvNT_6ParamsE --------------------------
	.section	.text._ZN7cutlass13device_kernelIN5flash19enable_sm80_to_sm89INS1_16FlashAttnFwdSm80INS1_25CollectiveMainloopFwdSm80ILi8ELi1ELb1EN4cute5tupleIJNS5_1CILi128EEENS7_ILi96EEES8_EEELi128ENS_10bfloat16_tEfNS_4arch4Sm80ELb0ELb1ELb0ELb1ELb1ELb1ELb1ELb0EEENS1_21CollectiveEpilogueFwdINS6_IJS8_S8_S9_EEENS6_IJNS7_ILi1EEESH_SH_EEESB_SD_Li256ELb1ELb1ELb0ELb0EEENS1_19SingleTileSchedulerILb1ELb0ELb1ELi128EEEEEEEEEvNT_6ParamsE,"ax",@progbits
	.align	128
.text._ZN7cutlass13device_kernelIN5flash19enable_sm80_to_sm89INS1_16FlashAttnFwdSm80INS1_25CollectiveMainloopFwdSm80ILi8ELi1ELb1EN4cute5tupleIJNS5_1CILi128EEENS7_ILi96EEES8_EEELi128ENS_10bfloat16_tEfNS_4arch4Sm80ELb0ELb1ELb0ELb1ELb1ELb1ELb1ELb0EEENS1_21CollectiveEpilogueFwdINS6_IJS8_S8_S9_EEENS6_IJNS7_ILi1EEESH_SH_EEESB_SD_Li256ELb1ELb1ELb0ELb0EEENS1_19SingleTileSchedulerILb1ELb0ELb1ELi128EEEEEEEEEvNT_6ParamsE:
        .type           _ZN7cutlass13device_kernelIN5flash19enable_sm80_to_sm89INS1_16FlashAttnFwdSm80INS1_25CollectiveMainloopFwdSm80ILi8ELi1ELb1EN4cute5tupleIJNS5_1CILi128EEENS7_ILi96EEES8_EEELi128ENS_10bfloat16_tEfNS_4arch4Sm80ELb0ELb1ELb0ELb1ELb1ELb1ELb1ELb0EEENS1_21CollectiveEpilogueFwdINS6_IJS8_S8_S9_EEENS6_IJNS7_ILi1EEESH_SH_EEESB_SD_Li256ELb1ELb1ELb0ELb0EEENS1_19SingleTileSchedulerILb1ELb0ELb1ELi128EEEEEEEEEvNT_6ParamsE,@function
        .size           _ZN7cutlass13device_kernelIN5flash19enable_sm80_to_sm89INS1_16FlashAttnFwdSm80INS1_25CollectiveMainloopFwdSm80ILi8ELi1ELb1EN4cute5tupleIJNS5_1CILi128EEENS7_ILi96EEES8_EEELi128ENS_10bfloat16_tEfNS_4arch4Sm80ELb0ELb1ELb0ELb1ELb1ELb1ELb1ELb0EEENS1_21CollectiveEpilogueFwdINS6_IJS8_S8_S9_EEENS6_IJNS7_ILi1EEESH_SH_EEESB_SD_Li256ELb1ELb1ELb0ELb0EEENS1_19SingleTileSchedulerILb1ELb0ELb1ELi128EEEEEEEEEvNT_6ParamsE,(.L_x_23 - _ZN7cutlass13device_kernelIN5flash19enable_sm80_to_sm89INS1_16FlashAttnFwdSm80INS1_25CollectiveMainloopFwdSm80ILi8ELi1ELb1EN4cute5tupleIJNS5_1CILi128EEENS7_ILi96EEES8_EEELi128ENS_10bfloat16_tEfNS_4arch4Sm80ELb0ELb1ELb0ELb1ELb1ELb1ELb1ELb0EEENS1_21CollectiveEpilogueFwdINS6_IJS8_S8_S9_EEENS6_IJNS7_ILi1EEESH_SH_EEESB_SD_Li256ELb1ELb1ELb0ELb0EEENS1_19SingleTileSchedulerILb1ELb0ELb1ELi128EEEEEEEEEvNT_6ParamsE)
        .other          _ZN7cutlass13device_kernelIN5flash19enable_sm80_to_sm89INS1_16FlashAttnFwdSm80INS1_25CollectiveMainloopFwdSm80ILi8ELi1ELb1EN4cute5tupleIJNS5_1CILi128EEENS7_ILi96EEES8_EEELi128ENS_10bfloat16_tEfNS_4arch4Sm80ELb0ELb1ELb0ELb1ELb1ELb1ELb1ELb0EEENS1_21CollectiveEpilogueFwdINS6_IJS8_S8_S9_EEENS6_IJNS7_ILi1EEESH_SH_EEESB_SD_Li256ELb1ELb1ELb0ELb0EEENS1_19SingleTileSchedulerILb1ELb0ELb1ELi128EEEEEEEEEvNT_6ParamsE,@"STO_CUDA_ENTRY STV_DEFAULT"
_ZN7cutlass13device_kernelIN5flash19enable_sm80_to_sm89INS1_16FlashAttnFwdSm80INS1_25CollectiveMainloopFwdSm80ILi8ELi1ELb1EN4cute5tupleIJNS5_1CILi128EEENS7_ILi96EEES8_EEELi128ENS_10bfloat16_tEfNS_4arch4Sm80ELb0ELb1ELb0ELb1ELb1ELb1ELb1ELb0EEENS1_21CollectiveEpilogueFwdINS6_IJS8_S8_S9_EEENS6_IJNS7_ILi1EEESH_SH_EEESB_SD_Li256ELb1ELb1ELb0ELb0EEENS1_19SingleTileSchedulerILb1ELb0ELb1ELi128EEEEEEEEEvNT_6ParamsE:
[----:B------:R-:W-:Y:S01]  /*0000*/  LDC R1, c[0x0][0x28] ;  /* 0x00000a00ff017b82 */ /* 0x000fe20000000800 */
[----:B------:R-:W-:Y:S05]  /*0010*/  EXIT ;  /* 0x000000000000794d */ /* 0x000fea0003800000 */
.L_x_5:
        /* <DEDUP_REMOVED lines=14> */
.L_x_23:


//--------------------- .text._ZN7cutlass13device_kernelIN5flash19enable_sm80_to_sm89INS1_16FlashAttnFwdSm80INS1_25CollectiveMainloopFwdSm80ILi8ELi1ELb1EN4cute5tupleIJNS5_1CILi128EEES8_S8_EEELi128ENS_10bfloat16_tEfNS_4arch4Sm80ELb1ELb0ELb0ELb0ELb1ELb0ELb1ELb0EEENS1_21CollectiveEpilogueFwdIS9_NS6_IJNS7_ILi1EEESF_SF_EEESA_SC_Li256ELb0ELb1ELb0ELb0EEENS1_30DynamicPersistentTileSchedulerILi256ELi256ELb0ELb1ELb0EEEEEEEEEvNT_6ParamsE --------------------------
	.section	.text._ZN7cutlass13device_kernelIN5flash19enable_sm80_to_sm89INS1_16FlashAttnFwdSm80INS1_25CollectiveMainloopFwdSm80ILi8ELi1ELb1EN4cute5tupleIJNS5_1CILi128EEES8_S8_EEELi128ENS_10bfloat16_tEfNS_4arch4Sm80ELb1ELb0ELb0ELb0ELb1ELb0ELb1ELb0EEENS1_21CollectiveEpilogueFwdIS9_NS6_IJNS7_ILi1EEESF_SF_EEESA_SC_Li256ELb0ELb1ELb0ELb0EEENS1_30DynamicPersistentTileSchedulerILi256ELi256ELb0ELb1ELb0EEEEEEEEEvNT_6ParamsE,"ax",@progbits
	.align	128
.text._ZN7cutlass13device_kernelIN5flash19enable_sm80_to_sm89INS1_16FlashAttnFwdSm80INS1_25CollectiveMainloopFwdSm80ILi8ELi1ELb1EN4cute5tupleIJNS5_1CILi128EEES8_S8_EEELi128ENS_10bfloat16_tEfNS_4arch4Sm80ELb1ELb0ELb0ELb0ELb1ELb0ELb1ELb0EEENS1_21CollectiveEpilogueFwdIS9_NS6_IJNS7_ILi1EEESF_SF_EEESA_SC_Li256ELb0ELb1ELb0ELb0EEENS1_30DynamicPersistentTileSchedulerILi256ELi256ELb0ELb1ELb0EEEEEEEEEvNT_6ParamsE:
        .type           _ZN7cutlass13device_kernelIN5flash19enable_sm80_to_sm89INS1_16FlashAttnFwdSm80INS1_25CollectiveMainloopFwdSm80ILi8ELi1ELb1EN4cute5tupleIJNS5_1CILi128EEES8_S8_EEELi128ENS_10bfloat16_tEfNS_4arch4Sm80ELb1ELb0ELb0ELb0ELb1ELb0ELb1ELb0EEENS1_21CollectiveEpilogueFwdIS9_NS6_IJNS7_ILi1EEESF_SF_EEESA_SC_Li256ELb0ELb1ELb0ELb0EEENS1_30DynamicPersistentTileSchedulerILi256ELi256ELb0ELb1ELb0EEEEEEEEEvNT_6ParamsE,@function
        .size           _ZN7cutlass13device_kernelIN5flash19enable_sm80_to_sm89INS1_16FlashAttnFwdSm80INS1_25CollectiveMainloopFwdSm80ILi8ELi1ELb1EN4cute5tupleIJNS5_1CILi128EEES8_S8_EEELi128ENS_10bfloat16_tEfNS_4arch4Sm80ELb1ELb0ELb0ELb0ELb1ELb0ELb1ELb0EEENS1_21CollectiveEpilogueFwdIS9_NS6_IJNS7_ILi1EEESF_SF_EEESA_SC_Li256ELb0ELb1ELb0ELb0EEENS1_30DynamicPersistentTileSchedulerILi256ELi256ELb0ELb1ELb0EEEEEEEEEvNT_6ParamsE,(.L_x_24 - _ZN7cutlass13device_kernelIN5flash19enable_sm80_to_sm89INS1_16FlashAttnFwdSm80INS1_25CollectiveMainloopFwdSm80ILi8ELi1ELb1EN4cute5tupleIJNS5_1CILi128EEES8_S8_EEELi128ENS_10bfloat16_tEfNS_4arch4Sm80ELb1ELb0ELb0ELb0ELb1ELb0ELb1ELb0EEENS1_21CollectiveEpilogueFwdIS9_NS6_IJNS7_ILi1EEESF_SF_EEESA_SC_Li256ELb0ELb1ELb0ELb0EEENS1_30DynamicPersistentTileSchedulerILi256ELi256ELb0ELb1ELb0EEEEEEEEEvNT_6ParamsE)
        .other          _ZN7cutlass13device_kernelIN5flash19enable_sm80_to_sm89INS1_16FlashAttnFwdSm80INS1_25CollectiveMainloopFwdSm80ILi8ELi1ELb1EN4cute5tupleIJNS5_1CILi128EEES8_S8_EEELi128ENS_10bfloat16_tEfNS_4arch4Sm80ELb1ELb0ELb0ELb0ELb1ELb0ELb1ELb0EEENS1_21CollectiveEpilogueFwdIS9_NS6_IJNS7_ILi1EEESF_SF_EEESA_SC_Li256ELb0ELb1ELb0ELb0EEENS1_30DynamicPersistentTileSchedulerILi256ELi256ELb0ELb1ELb0EEEEEEEEEvNT_6ParamsE,@"STO_CUDA_ENTRY STV_DEFAULT"
_ZN7cutlass13device_kernelIN5flash19enable_sm80_to_sm89INS1_16FlashAttnFwdSm80INS1_25CollectiveMainloopFwdSm80ILi8ELi1ELb1EN4cute5tupleIJNS5_1CILi128EEES8_S8_EEELi128ENS_10bfloat16_tEfNS_4arch4Sm80ELb1ELb0ELb0ELb0ELb1ELb0ELb1ELb0EEENS1_21CollectiveEpilogueFwdIS9_NS6_IJNS7_ILi1EEESF_SF_EEESA_SC_Li256ELb0ELb1ELb0ELb0EEENS1_30DynamicPersistentTileSchedulerILi256ELi256ELb0ELb1ELb0EEEEEEEEEvNT_6ParamsE:
[----:B------:R-:W-:Y:S01]  /*0000*/  LDC R1, c[0x0][0x28] ;  /* 0x00000a00ff017b82 */ /* 0x000fe20000000800 */
[----:B------:R-:W-:Y:S05]  /*0010*/  EXIT ;  /* 0x000000000000794d */ /* 0x000fea0003800000 */
.L_x_6:
        /* <DEDUP_REMOVED lines=14> */
.L_x_24:


//--------------------- .text._ZN7cutlass13device_kernelIN5flash19enable_sm80_to_sm89INS1_16FlashAttnFwdSm80INS1_25CollectiveMainloopFwdSm80ILi8ELi1ELb1EN4cute5tupleIJNS5_1CILi128EEES8_S8_EEELi128ENS_10bfloat16_tEfNS_4arch4Sm80ELb1ELb0ELb0ELb1ELb1ELb0ELb1ELb0EEENS1_21CollectiveEpilogueFwdIS9_NS6_IJNS7_ILi1EEESF_SF_EEESA_SC_Li256ELb1ELb1ELb0ELb0EEENS1_19SingleTileSchedulerILb1ELb0ELb1ELi128EEEEEEEEEvNT_6ParamsE --------------------------
	.section	.text._ZN7cutlass13device_kernelIN5flash19enable_sm80_to_sm89INS1_16FlashAttnFwdSm80INS1_25CollectiveMainloopFwdSm80ILi8ELi1ELb1EN4cute5tupleIJNS5_1CILi128EEES8_S8_EEELi128ENS_10bfloat16_tEfNS_4arch4Sm80ELb1ELb0ELb0ELb1ELb1ELb0ELb1ELb0EEENS1_21CollectiveEpilogueFwdIS9_NS6_IJNS7_ILi1EEESF_SF_EEESA_SC_Li256ELb1ELb1ELb0ELb0EEENS1_19SingleTileSchedulerILb1ELb0ELb1ELi128EEEEEEEEEvNT_6ParamsE,"ax",@progbits
	.align	128
.text._ZN7cutlass13device_kernelIN5flash19enable_sm80_to_sm89INS1_16FlashAttnFwdSm80INS1_25CollectiveMainloopFwdSm80ILi8ELi1ELb1EN4cute5tupleIJNS5_1CILi128EEES8_S8_EEELi128ENS_10bfloat16_tEfNS_4arch4Sm80ELb1ELb0ELb0ELb1ELb1ELb0ELb1ELb0EEENS1_21CollectiveEpilogueFwdIS9_NS6_IJNS7_ILi1EEESF_SF_EEESA_SC_Li256ELb1ELb1ELb0ELb0EEENS1_19SingleTileSchedulerILb1ELb0ELb1ELi128EEEEEEEEEvNT_6ParamsE:
        .type           _ZN7cutlass13device_kernelIN5flash19enable_sm80_to_sm89INS1_16FlashAttnFwdSm80INS1_25CollectiveMainloopFwdSm80ILi8ELi1ELb1EN4cute5tupleIJNS5_1CILi128EEES8_S8_EEELi128ENS_10bfloat16_tEfNS_4arch4Sm80ELb1ELb0ELb0ELb1ELb1ELb0ELb1ELb0EEENS1_21CollectiveEpilogueFwdIS9_NS6_IJNS7_ILi1EEESF_SF_EEESA_SC_Li256ELb1ELb1ELb0ELb0EEENS1_19SingleTileSchedulerILb1ELb0ELb1ELi128EEEEEEEEEvNT_6ParamsE,@function
        .size           _ZN7cutlass13device_kernelIN5flash19enable_sm80_to_sm89INS1_16FlashAttnFwdSm80INS1_25CollectiveMainloopFwdSm80ILi8ELi1ELb1EN4cute5tupleIJNS5_1CILi128EEES8_S8_EEELi128ENS_10bfloat16_tEfNS_4arch4Sm80ELb1ELb0ELb0ELb1ELb1ELb0ELb1ELb0EEENS1_21CollectiveEpilogueFwdIS9_NS6_IJNS7_ILi1EEESF_SF_EEESA_SC_Li256ELb1ELb1ELb0ELb0EEENS1_19SingleTileSchedulerILb1ELb0ELb1ELi128EEEEEEEEEvNT_6ParamsE,(.L_x_25 - _ZN7cutlass13device_kernelIN5flash19enable_sm80_to_sm89INS1_16FlashAttnFwdSm80INS1_25CollectiveMainloopFwdSm80ILi8ELi1ELb1EN4cute5tupleIJNS5_1CILi128EEES8_S8_EEELi128ENS_10bfloat16_tEfNS_4arch4Sm80ELb1ELb0ELb0ELb1ELb1ELb0ELb1ELb0EEENS1_21CollectiveEpilogueFwdIS9_NS6_IJNS7_ILi1EEESF_SF_EEESA_SC_Li256ELb1ELb1ELb0ELb0EEENS1_19SingleTileSchedulerILb1ELb0ELb1ELi128EEEEEEEEEvNT_6ParamsE)
        .other          _ZN7cutlass13device_kernelIN5flash19enable_sm80_to_sm89INS1_16FlashAttnFwdSm80INS1_25CollectiveMainloopFwdSm80ILi8ELi1ELb1EN4cute5tupleIJNS5_1CILi128EEES8_S8_EEELi128ENS_10bfloat16_tEfNS_4arch4Sm80ELb1ELb0ELb0ELb1ELb1ELb0ELb1ELb0EEENS1_21CollectiveEpilogueFwdIS9_NS6_IJNS7_ILi1EEESF_SF_EEESA_SC_Li256ELb1ELb1ELb0ELb0EEENS1_19SingleTileSchedulerILb1ELb0ELb1ELi128EEEEEEEEEvNT_6ParamsE,@"STO_CUDA_ENTRY STV_DEFAULT"
_ZN7cutlass13device_kernelIN5flash19enable_sm80_to_sm89INS1_16FlashAttnFwdSm80INS1_25CollectiveMainloopFwdSm80ILi8ELi1ELb1EN4cute5tupleIJNS5_1CILi128EEES8_S8_EEELi128ENS_10bfloat16_tEfNS_4arch4Sm80ELb1ELb0ELb0ELb1ELb1ELb0ELb1ELb0EEENS1_21CollectiveEpilogueFwdIS9_NS6_IJNS7_ILi1EEESF_SF_EEESA_SC_Li256ELb1ELb1ELb0ELb0EEENS1_19SingleTileSchedulerILb1ELb0ELb1ELi128EEEEEEEEEvNT_6ParamsE:
[----:B------:R-:W-:Y:S01]  /*0000*/  LDC R1, c[0x0][0x28] ;  /* 0x00000a00ff017b82 */ /* 0x000fe20000000800 */
[----:B------:R-:W-:Y:S05]  /*0010*/  EXIT ;  /* 0x000000000000794d */ /* 0x000fea0003800000 */
.L_x_7:
        /* <DEDUP_REMOVED lines=14> */
.L_x_25:


//--------------------- .text._ZN7cutlass13device_kernelIN5flash19enable_sm80_to_sm89INS1_16FlashAttnFwdSm80INS1_25CollectiveMainloopFwdSm80ILi8ELi1ELb1EN4cute5tupleIJNS5_1CILi128EEES8_S8_EEELi128ENS_10bfloat16_tEfNS_4arch4Sm80ELb1ELb0ELb0ELb1ELb1ELb1ELb1ELb0EEENS1_21CollectiveEpilogueFwdIS9_NS6_IJNS7_ILi1EEESF_SF_EEESA_SC_Li256ELb1ELb1ELb0ELb0EEENS1_19SingleTileSchedulerILb1ELb0ELb1ELi128EEEEEEEEEvNT_6ParamsE --------------------------
	.section	.text._ZN7cutlass13device_kernelIN5flash19enable_sm80_to_sm89INS1_16FlashAttnFwdSm80INS1_25CollectiveMainloopFwdSm80ILi8ELi1ELb1EN4cute5tupleIJNS5_1CILi128EEES8_S8_EEELi128ENS_10bfloat16_tEfNS_4arch4Sm80ELb1ELb0ELb0ELb1ELb1ELb1ELb1ELb0EEENS1_21CollectiveEpilogueFwdIS9_NS6_IJNS7_ILi1EEESF_SF_EEESA_SC_Li256ELb1ELb1ELb0ELb0EEENS1_19SingleTileSchedulerILb1ELb0ELb1ELi128EEEEEEEEEvNT_6ParamsE,"ax",@progbits
	.align	128
.text._ZN7cutlass13device_kernelIN5flash19enable_sm80_to_sm89INS1_16FlashAttnFwdSm80INS1_25CollectiveMainloopFwdSm80ILi8ELi1ELb1EN4cute5tupleIJNS5_1CILi128EEES8_S8_EEELi128ENS_10bfloat16_tEfNS_4arch4Sm80ELb1ELb0ELb0ELb1ELb1ELb1ELb1ELb0EEENS1_21CollectiveEpilogueFwdIS9_NS6_IJNS7_ILi1EEESF_SF_EEESA_SC_Li256ELb1ELb1ELb0ELb0EEENS1_19SingleTileSchedulerILb1ELb0ELb1ELi128EEEEEEEEEvNT_6ParamsE:
        .type           _ZN7cutlass13device_kernelIN5flash19enable_sm80_to_sm89INS1_16FlashAttnFwdSm80INS1_25CollectiveMainloopFwdSm80ILi8ELi1ELb1EN4cute5tupleIJNS5_1CILi128EEES8_S8_EEELi128ENS_10bfloat16_tEfNS_4arch4Sm80ELb1ELb0ELb0ELb1ELb1ELb1ELb1ELb0EEENS1_21CollectiveEpilogueFwdIS9_NS6_IJNS7_ILi1EEESF_SF_EEESA_SC_Li256ELb1ELb1ELb0ELb0EEENS1_19SingleTileSchedulerILb1ELb0ELb1ELi128EEEEEEEEEvNT_6ParamsE,@function
        .size           _ZN7cutlass13device_kernelIN5flash19enable_sm80_to_sm89INS1_16FlashAttnFwdSm80INS1_25CollectiveMainloopFwdSm80ILi8ELi1ELb1EN4cute5tupleIJNS5_1CILi128EEES8_S8_EEELi128ENS_10bfloat16_tEfNS_4arch4Sm80ELb1ELb0ELb0ELb1ELb1ELb1ELb1ELb0EEENS1_21CollectiveEpilogueFwdIS9_NS6_IJNS7_ILi1EEESF_SF_EEESA_SC_Li256ELb1ELb1ELb0ELb0EEENS1_19SingleTileSchedulerILb1ELb0ELb1ELi128EEEEEEEEEvNT_6ParamsE,(.L_x_26 - _ZN7cutlass13device_kernelIN5flash19enable_sm80_to_sm89INS1_16FlashAttnFwdSm80INS1_25CollectiveMainloopFwdSm80ILi8ELi1ELb1EN4cute5tupleIJNS5_1CILi128EEES8_S8_EEELi128ENS_10bfloat16_tEfNS_4arch4Sm80ELb1ELb0ELb0ELb1ELb1ELb1ELb1ELb0EEENS1_21CollectiveEpilogueFwdIS9_NS6_IJNS7_ILi1EEESF_SF_EEESA_SC_Li256ELb1ELb1ELb0ELb0EEENS1_19SingleTileSchedulerILb1ELb0ELb1ELi128EEEEEEEEEvNT_6ParamsE)
        .other          _ZN7cutlass13device_kernelIN5flash19enable_sm80_to_sm89INS1_16FlashAttnFwdSm80INS1_25CollectiveMainloopFwdSm80ILi8ELi1ELb1EN4cute5tupleIJNS5_1CILi128EEES8_S8_EEELi128ENS_10bfloat16_tEfNS_4arch4Sm80ELb1ELb0ELb0ELb1ELb1ELb1ELb1ELb0EEENS1_21CollectiveEpilogueFwdIS9_NS6_IJNS7_ILi1EEESF_SF_EEESA_SC_Li256ELb1ELb1ELb0ELb0EEENS1_19SingleTileSchedulerILb1ELb0ELb1ELi128EEEEEEEEEvNT_6ParamsE,@"STO_CUDA_ENTRY STV_DEFAULT"
_ZN7cutlass13device_kernelIN5flash19enable_sm80_to_sm89INS1_16FlashAttnFwdSm80INS1_25CollectiveMainloopFwdSm80ILi8ELi1ELb1EN4cute5tupleIJNS5_1CILi128EEES8_S8_EEELi128ENS_10bfloat16_tEfNS_4arch4Sm80ELb1ELb0ELb0ELb1ELb1ELb1ELb1ELb0EEENS1_21CollectiveEpilogueFwdIS9_NS6_IJNS7_ILi1EEESF_SF_EEESA_SC_Li256ELb1ELb1ELb0ELb0EEENS1_19SingleTileSchedulerILb1ELb0ELb1ELi128EEEEEEEEEvNT_6ParamsE:
[----:B------:R-:W-:Y:S01]  /*0000*/  LDC R1, c[0x0][0x28] ;  /* 0x00000a00ff017b82 */ /* 0x000fe20000000800 */
[----:B------:R-:W-:Y:S05]  /*0010*/  EXIT ;  /* 0x000000000000794d */ /* 0x000fea0003800000 */
.L_x_8:
        /* <DEDUP_REMOVED lines=14> */
.L_x_26:


//--------------------- .text._ZN7cutlass13device_kernelIN5flash19enable_sm80_to_sm89INS1_16FlashAttnFwdSm80INS1_25CollectiveMainloopFwdSm80ILi4ELi1ELb0EN4cute5tupleIJNS5_1CILi128EEENS7_ILi64EEES8_EEELi128ENS_10bfloat16_tEfNS_4arch4Sm80ELb0ELb0ELb0ELb0ELb1ELb0ELb1ELb0EEENS1_21CollectiveEpilogueFwdINS6_IJS8_S8_S9_EEENS6_IJNS7_ILi1EEESH_SH_EEESB_SD_Li128ELb0ELb1ELb0ELb0EEENS1_19SingleTileSchedulerILb0ELb0ELb1ELi128EEEEEEEEEvNT_6ParamsE --------------------------
	.section	.text._ZN7cutlass13device_kernelIN5flash19enable_sm80_to_sm89INS1_16FlashAttnFwdSm80INS1_25CollectiveMainloopFwdSm80ILi4ELi1ELb0EN4cute5tupleIJNS5_1CILi128EEENS7_ILi64EEES8_EEELi128ENS_10bfloat16_tEfNS_4arch4Sm80ELb0ELb0ELb0ELb0ELb1ELb0ELb1ELb0EEENS1_21CollectiveEpilogueFwdINS6_IJS8_S8_S9_EEENS6_IJNS7_ILi1EEESH_SH_EEESB_SD_Li128ELb0ELb1ELb0ELb0EEENS1_19SingleTileSchedulerILb0ELb0ELb1ELi128EEEEEEEEEvNT_6ParamsE,"ax",@progbits
	.align	128
.text._ZN7cutlass13device_kernelIN5flash19enable_sm80_to_sm89INS1_16FlashAttnFwdSm80INS1_25CollectiveMainloopFwdSm80ILi4ELi1ELb0EN4cute5tupleIJNS5_1CILi128EEENS7_ILi64EEES8_EEELi128ENS_10bfloat16_tEfNS_4arch4Sm80ELb0ELb0ELb0ELb0ELb1ELb0ELb1ELb0EEENS1_21CollectiveEpilogueFwdINS6_IJS8_S8_S9_EEENS6_IJNS7_ILi1EEESH_SH_EEESB_SD_Li128ELb0ELb1ELb0ELb0EEENS1_19SingleTileSchedulerILb0ELb0ELb1ELi128EEEEEEEEEvNT_6ParamsE:
        .type           _ZN7cutlass13device_kernelIN5flash19enable_sm80_to_sm89INS1_16FlashAttnFwdSm80INS1_25CollectiveMainloopFwdSm80ILi4ELi1ELb0EN4cute5tupleIJNS5_1CILi128EEENS7_ILi64EEES8_EEELi128ENS_10bfloat16_tEfNS_4arch4Sm80ELb0ELb0ELb0ELb0ELb1ELb0ELb1ELb0EEENS1_21CollectiveEpilogueFwdINS6_IJS8_S8_S9_EEENS6_IJNS7_ILi1EEESH_SH_EEESB_SD_Li128ELb0ELb1ELb0ELb0EEENS1_19SingleTileSchedulerILb0ELb0ELb1ELi128EEEEEEEEEvNT_6ParamsE,@function
        .size           _ZN7cutlass13device_kernelIN5flash19enable_sm80_to_sm89INS1_16FlashAttnFwdSm80INS1_25CollectiveMainloopFwdSm80ILi4ELi1ELb0EN4cute5tupleIJNS5_1CILi128EEENS7_ILi64EEES8_EEELi128ENS_10bfloat16_tEfNS_4arch4Sm80ELb0ELb0ELb0ELb0ELb1ELb0ELb1ELb0EEENS1_21CollectiveEpilogueFwdINS6_IJS8_S8_S9_EEENS6_IJNS7_ILi1EEESH_SH_EEESB_SD_Li128ELb0ELb1ELb0ELb0EEENS1_19SingleTileSchedulerILb0ELb0ELb1ELi128EEEEEEEEEvNT_6ParamsE,(.L_x_27 - _ZN7cutlass13device_kernelIN5flash19enable_sm80_to_sm89INS1_16FlashAttnFwdSm80INS1_25CollectiveMainloopFwdSm80ILi4ELi1ELb0EN4cute5tupleIJNS5_1CILi128EEENS7_ILi64EEES8_EEELi128ENS_10bfloat16_tEfNS_4arch4Sm80ELb0ELb0ELb0ELb0ELb1ELb0ELb1ELb0EEENS1_21CollectiveEpilogueFwdINS6_IJS8_S8_S9_EEENS6_IJNS7_ILi1EEESH_SH_EEESB_SD_Li128ELb0ELb1ELb0ELb0EEENS1_19SingleTileSchedulerILb0ELb0ELb1ELi128EEEEEEEEEvNT_6ParamsE)
        .other          _ZN7cutlass13device_kernelIN5flash19enable_sm80_to_sm89INS1_16FlashAttnFwdSm80INS1_25CollectiveMainloopFwdSm80ILi4ELi1ELb0EN4cute5tupleIJNS5_1CILi128EEENS7_ILi64EEES8_EEELi128ENS_10bfloat16_tEfNS_4arch4Sm80ELb0ELb0ELb0ELb0ELb1ELb0ELb1ELb0EEENS1_21CollectiveEpilogueFwdINS6_IJS8_S8_S9_EEENS6_IJNS7_ILi1EEESH_SH_EEESB_SD_Li128ELb0ELb1ELb0ELb0EEENS1_19SingleTileSchedulerILb0ELb0ELb1ELi128EEEEEEEEEvNT_6ParamsE,@"STO_CUDA_ENTRY STV_DEFAULT"
_ZN7cutlass13device_kernelIN5flash19enable_sm80_to_sm89INS1_16FlashAttnFwdSm80INS1_25CollectiveMainloopFwdSm80ILi4ELi1ELb0EN4cute5tupleIJNS5_1CILi128EEENS7_ILi64EEES8_EEELi128ENS_10bfloat16_tEfNS_4arch4Sm80ELb0ELb0ELb0ELb0ELb1ELb0ELb1ELb0EEENS1_21CollectiveEpilogueFwdINS6_IJS8_S8_S9_EEENS6_IJNS7_ILi1EEESH_SH_EEESB_SD_Li128ELb0ELb1ELb0ELb0EEENS1_19SingleTileSchedulerILb0ELb0ELb1ELi128EEEEEEEEEvNT_6ParamsE:
[----:B------:R-:W-:Y:S01]  /*0000*/  LDC R1, c[0x0][0x28] ;  /* 0x00000a00ff017b82 */ /* 0x000fe20000000800 */
[----:B------:R-:W-:Y:S05]  /*0010*/  EXIT ;  /* 0x000000000000794d */ /* 0x000fea0003800000 */
.L_x_9:
        /* <DEDUP_REMOVED lines=14> */
.L_x_27:


//--------------------- .text._ZN7cutlass13device_kernelIN5flash19enable_sm80_to_sm89INS1_16FlashAttnFwdSm80INS1_25CollectiveMainloopFwdSm80ILi4ELi1ELb0EN4cute5tupleIJNS5_1CILi128EEENS7_ILi64EEES8_EEELi128ENS_10bfloat16_tEfNS_4arch4Sm80ELb0ELb0ELb0ELb1ELb1ELb0ELb1ELb0EEENS1_21CollectiveEpilogueFwdINS6_IJS8_S8_S9_EEENS6_IJNS7_ILi1EEESH_SH_EEESB_SD_Li128ELb1ELb1ELb0ELb0EEENS1_19SingleTileSchedulerILb1ELb0ELb1ELi128EEEEEEEEEvNT_6ParamsE --------------------------
	.section	.text._ZN7cutlass13device_kernelIN5flash19enable_sm80_to_sm89INS1_16FlashAttnFwdSm80INS1_25CollectiveMainloopFwdSm80ILi4ELi1ELb0EN4cute5tupleIJNS5_1CILi128EEENS7_ILi64EEES8_EEELi128ENS_10bfloat16_tEfNS_4arch4Sm80ELb0ELb0ELb0ELb1ELb1ELb0ELb1ELb0EEENS1_21CollectiveEpilogueFwdINS6_IJS8_S8_S9_EEENS6_IJNS7_ILi1EEESH_SH_EEESB_SD_Li128ELb1ELb1ELb0ELb0EEENS1_19SingleTileSchedulerILb1ELb0ELb1ELi128EEEEEEEEEvNT_6ParamsE,"ax",@progbits
	.align	128
.text._ZN7cutlass13device_kernelIN5flash19enable_sm80_to_sm89INS1_16FlashAttnFwdSm80INS1_25CollectiveMainloopFwdSm80ILi4ELi1ELb0EN4cute5tupleIJNS5_1CILi128EEENS7_ILi64EEES8_EEELi128ENS_10bfloat16_tEfNS_4arch4Sm80ELb0ELb0ELb0ELb1ELb1ELb0ELb1ELb0EEENS1_21CollectiveEpilogueFwdINS6_IJS8_S8_S9_EEENS6_IJNS7_ILi1EEESH_SH_EEESB_SD_Li128ELb1ELb1ELb0ELb0EEENS1_19SingleTileSchedulerILb1ELb0ELb1ELi128EEEEEEEEEvNT_6ParamsE:
        .type           _ZN7cutlass13device_kernelIN5flash19enable_sm80_to_sm89INS1_16FlashAttnFwdSm80INS1_25CollectiveMainloopFwdSm80ILi4ELi1ELb0EN4cute5tupleIJNS5_1CILi128EEENS7_ILi64EEES8_EEELi128ENS_10bfloat16_tEfNS_4arch4Sm80ELb0ELb0ELb0ELb1ELb1ELb0ELb1ELb0EEENS1_21CollectiveEpilogueFwdINS6_IJS8_S8_S9_EEENS6_IJNS7_ILi1EEESH_SH_EEESB_SD_Li128ELb1ELb1ELb0ELb0EEENS1_19SingleTileSchedulerILb1ELb0ELb1ELi128EEEEEEEEEvNT_6ParamsE,@function
        .size           _ZN7cutlass13device_kernelIN5flash19enable_sm80_to_sm89INS1_16FlashAttnFwdSm80INS1_25CollectiveMainloopFwdSm80ILi4ELi1ELb0EN4cute5tupleIJNS5_1CILi128EEENS7_ILi64EEES8_EEELi128ENS_10bfloat16_tEfNS_4arch4Sm80ELb0ELb0ELb0ELb1ELb1ELb0ELb1ELb0EEENS1_21CollectiveEpilogueFwdINS6_IJS8_S8_S9_EEENS6_IJNS7_ILi1EEESH_SH_EEESB_SD_Li128ELb1ELb1ELb0ELb0EEENS1_19SingleTileSchedulerILb1ELb0ELb1ELi128EEEEEEEEEvNT_6ParamsE,(.L_x_28 - _ZN7cutlass13device_kernelIN5flash19enable_sm80_to_sm89INS1_16FlashAttnFwdSm80INS1_25CollectiveMainloopFwdSm80ILi4ELi1ELb0EN4cute5tupleIJNS5_1CILi128EEENS7_ILi64EEES8_EEELi128ENS_10bfloat16_tEfNS_4arch4Sm80ELb0ELb0ELb0ELb1ELb1ELb0ELb1ELb0EEENS1_21CollectiveEpilogueFwdINS6_IJS8_S8_S9_EEENS6_IJNS7_ILi1EEESH_SH_EEESB_SD_Li128ELb1ELb1ELb0ELb0EEENS1_19SingleTileSchedulerILb1ELb0ELb1ELi128EEEEEEEEEvNT_6ParamsE)
        .other          _ZN7cutlass13device_kernelIN5flash19enable_sm80_to_sm89INS1_16FlashAttnFwdSm80INS1_25CollectiveMainloopFwdSm80ILi4ELi1ELb0EN4cute5tupleIJNS5_1CILi128EEENS7_ILi64EEES8_EEELi128ENS_10bfloat16_tEfNS_4arch4Sm80ELb0ELb0ELb0ELb1ELb1ELb0ELb1ELb0EEENS1_21CollectiveEpilogueFwdINS6_IJS8_S8_S9_EEENS6_IJNS7_ILi1EEESH_SH_EEESB_SD_Li128ELb1ELb1ELb0ELb0EEENS1_19SingleTileSchedulerILb1ELb0ELb1ELi128EEEEEEEEEvNT_6ParamsE,@"STO_CUDA_ENTRY STV_DEFAULT"
_ZN7cutlass13device_kernelIN5flash19enable_sm80_to_sm89INS1_16FlashAttnFwdSm80INS1_25CollectiveMainloopFwdSm80ILi4ELi1ELb0EN4cute5tupleIJNS5_1CILi128EEENS7_ILi64EEES8_EEELi128ENS_10bfloat16_tEfNS_4arch4Sm80ELb0ELb0ELb0ELb1ELb1ELb0ELb1ELb0EEENS1_21CollectiveEpilogueFwdINS6_IJS8_S8_S9_EEENS6_IJNS7_ILi1EEESH_SH_EEESB_SD_Li128ELb1ELb1ELb0ELb0EEENS1_19SingleTileSchedulerILb1ELb0ELb1ELi128EEEEEEEEEvNT_6ParamsE:
[----:B------:R-:W-:Y:S01]  /*0000*/  LDC R1, c[0x0][0x28] ;  /* 0x00000a00ff017b82 */ /* 0x000fe20000000800 */
[----:B------:R-:W-:Y:S05]  /*0010*/  EXIT ;  /* 0x000000000000794d */ /* 0x000fea0003800000 */
.L_x_10:
        /* <DEDUP_REMOVED lines=14> */
.L_x_28:


//--------------------- .text._ZN7cutlass13device_kernelIN5flash19enable_sm80_to_sm89INS1_16FlashAttnFwdSm80INS1_25CollectiveMainloopFwdSm80ILi4ELi1ELb0EN4cute5tupleIJNS5_1CILi128EEENS7_ILi64EEES8_EEELi128ENS_10bfloat16_tEfNS_4arch4Sm80ELb0ELb0ELb0ELb1ELb1ELb1ELb1ELb0EEENS1_21CollectiveEpilogueFwdINS6_IJS8_S8_S9_EEENS6_IJNS7_ILi1EEESH_SH_EEESB_SD_Li128ELb1ELb1ELb0ELb0EEENS1_19SingleTileSchedulerILb1ELb0ELb1ELi128EEEEEEEEEvNT_6ParamsE --------------------------
	.section	.text._ZN7cutlass13device_kernelIN5flash19enable_sm80_to_sm89INS1_16FlashAttnFwdSm80INS1_25CollectiveMainloopFwdSm80ILi4ELi1ELb0EN4cute5tupleIJNS5_1CILi128EEENS7_ILi64EEES8_EEELi128ENS_10bfloat16_tEfNS_4arch4Sm80ELb0ELb0ELb0ELb1ELb1ELb1ELb1ELb0EEENS1_21CollectiveEpilogueFwdINS6_IJS8_S8_S9_EEENS6_IJNS7_ILi1EEESH_SH_EEESB_SD_Li128ELb1ELb1ELb0ELb0EEENS1_19SingleTileSchedulerILb1ELb0ELb1ELi128EEEEEEEEEvNT_6ParamsE,"ax",@progbits
	.align	128
.text._ZN7cutlass13device_kernelIN5flash19enable_sm80_to_sm89INS1_16FlashAttnFwdSm80INS1_25CollectiveMainloopFwdSm80ILi4ELi1ELb0EN4cute5tupleIJNS5_1CILi128EEENS7_ILi64EEES8_EEELi128ENS_10bfloat16_tEfNS_4arch4Sm80ELb0ELb0ELb0ELb1ELb1ELb1ELb1ELb0EEENS1_21CollectiveEpilogueFwdINS6_IJS8_S8_S9_EEENS6_IJNS7_ILi1EEESH_SH_EEESB_SD_Li128ELb1ELb1ELb0ELb0EEENS1_19SingleTileSchedulerILb1ELb0ELb1ELi128EEEEEEEEEvNT_6ParamsE:
        .type           _ZN7cutlass13device_kernelIN5flash19enable_sm80_to_sm89INS1_16FlashAttnFwdSm80INS1_25CollectiveMainloopFwdSm80ILi4ELi1ELb0EN4cute5tupleIJNS5_1CILi128EEENS7_ILi64EEES8_EEELi128ENS_10bfloat16_tEfNS_4arch4Sm80ELb0ELb0ELb0ELb1ELb1ELb1ELb1ELb0EEENS1_21CollectiveEpilogueFwdINS6_IJS8_S8_S9_EEENS6_IJNS7_ILi1EEESH_SH_EEESB_SD_Li128ELb1ELb1ELb0ELb0EEENS1_19SingleTileSchedulerILb1ELb0ELb1ELi128EEEEEEEEEvNT_6ParamsE,@function
        .size           _ZN7cutlass13device_kernelIN5flash19enable_sm80_to_sm89INS1_16FlashAttnFwdSm80INS1_25CollectiveMainloopFwdSm80ILi4ELi1ELb0EN4cute5tupleIJNS5_1CILi128EEENS7_ILi64EEES8_EEELi128ENS_10bfloat16_tEfNS_4arch4Sm80ELb0ELb0ELb0ELb1ELb1ELb1ELb1ELb0EEENS1_21CollectiveEpilogueFwdINS6_IJS8_S8_S9_EEENS6_IJNS7_ILi1EEESH_SH_EEESB_SD_Li128ELb1ELb1ELb0ELb0EEENS1_19SingleTileSchedulerILb1ELb0ELb1ELi128EEEEEEEEEvNT_6ParamsE,(.L_x_29 - _ZN7cutlass13device_kernelIN5flash19enable_sm80_to_sm89INS1_16FlashAttnFwdSm80INS1_25CollectiveMainloopFwdSm80ILi4ELi1ELb0EN4cute5tupleIJNS5_1CILi128EEENS7_ILi64EEES8_EEELi128ENS_10bfloat16_tEfNS_4arch4Sm80ELb0ELb0ELb0ELb1ELb1ELb1ELb1ELb0EEENS1_21CollectiveEpilogueFwdINS6_IJS8_S8_S9_EEENS6_IJNS7_ILi1EEESH_SH_EEESB_SD_Li128ELb1ELb1ELb0ELb0EEENS1_19SingleTileSchedulerILb1ELb0ELb1ELi128EEEEEEEEEvNT_6ParamsE)
        .other          _ZN7cutlass13device_kernelIN5flash19enable_sm80_to_sm89INS1_16FlashAttnFwdSm80INS1_25CollectiveMainloopFwdSm80ILi4ELi1ELb0EN4cute5tupleIJNS5_1CILi128EEENS7_ILi64EEES8_EEELi128ENS_10bfloat16_tEfNS_4arch4Sm80ELb0ELb0ELb0ELb1ELb1ELb1ELb1ELb0EEENS1_21CollectiveEpilogueFwdINS6_IJS8_S8_S9_EEENS6_IJNS7_ILi1EEESH_SH_EEESB_SD_Li128ELb1ELb1ELb0ELb0EEENS1_19SingleTileSchedulerILb1ELb0ELb1ELi128EEEEEEEEEvNT_6ParamsE,@"STO_CUDA_ENTRY STV_DEFAULT"
_ZN7cutlass13device_kernelIN5flash19enable_sm80_to_sm89INS1_16FlashAttnFwdSm80INS1_25CollectiveMainloopFwdSm80ILi4ELi1ELb0EN4cute5tupleIJNS5_1CILi128EEENS7_ILi64EEES8_EEELi128ENS_10bfloat16_tEfNS_4arch4Sm80ELb0ELb0ELb0ELb1ELb1ELb1ELb1ELb0EEENS1_21CollectiveEpilogueFwdINS6_IJS8_S8_S9_EEENS6_IJNS7_ILi1EEESH_SH_EEESB_SD_Li128ELb1ELb1ELb0ELb0EEENS1_19SingleTileSchedulerILb1ELb0ELb1ELi128EEEEEEEEEvNT_6ParamsE:
[----:B------:R-:W-:Y:S01]  /*0000*/  LDC R1, c[0x0][0x28] ;  /* 0x00000a00ff017b82 */ /* 0x000fe20000000800 */
[----:B------:R-:W-:Y:S05]  /*0010*/  EXIT ;  /* 0x000000000000794d */ /* 0x000fea0003800000 */
.L_x_11:
        /* <DEDUP_REMOVED lines=14> */
.L_x_29:


//--------------------- .text._ZN7cutlass13device_kernelIN5flash19enable_sm80_to_sm89INS1_16FlashAttnFwdSm80INS1_25CollectiveMainloopFwdSm80ILi4ELi1ELb0EN4cute5tupleIJNS5_1CILi128EEENS7_ILi48EEES8_EEELi128ENS_10bfloat16_tEfNS_4arch4Sm80ELb0ELb1ELb0ELb0ELb1ELb0ELb1ELb0EEENS1_21CollectiveEpilogueFwdINS6_IJS8_S8_S9_EEENS6_IJNS7_ILi1EEESH_SH_EEESB_SD_Li128ELb0ELb1ELb0ELb0EEENS1_19SingleTileSchedulerILb0ELb0ELb1ELi128EEEEEEEEEvNT_6ParamsE --------------------------
	.section	.text._ZN7cutlass13device_kernelIN5flash19enable_sm80_to_sm89INS1_16FlashAttnFwdSm80INS1_25CollectiveMainloopFwdSm80ILi4ELi1ELb0EN4cute5tupleIJNS5_1CILi128EEENS7_ILi48EEES8_EEELi128ENS_10bfloat16_tEfNS_4arch4Sm80ELb0ELb1ELb0ELb0ELb1ELb0ELb1ELb0EEENS1_21CollectiveEpilogueFwdINS6_IJS8_S8_S9_EEENS6_IJNS7_ILi1EEESH_SH_EEESB_SD_Li128ELb0ELb1ELb0ELb0EEENS1_19SingleTileSchedulerILb0ELb0ELb1ELi128EEEEEEEEEvNT_6ParamsE,"ax",@progbits
	.align	128
.text._ZN7cutlass13device_kernelIN5flash19enable_sm80_to_sm89INS1_16FlashAttnFwdSm80INS1_25CollectiveMainloopFwdSm80ILi4ELi1ELb0EN4cute5tupleIJNS5_1CILi128EEENS7_ILi48EEES8_EEELi128ENS_10bfloat16_tEfNS_4arch4Sm80ELb0ELb1ELb0ELb0ELb1ELb0ELb1ELb0EEENS1_21CollectiveEpilogueFwdINS6_IJS8_S8_S9_EEENS6_IJNS7_ILi1EEESH_SH_EEESB_SD_Li128ELb0ELb1ELb0ELb0EEENS1_19SingleTileSchedulerILb0ELb0ELb1ELi128EEEEEEEEEvNT_6ParamsE:
        .type           _ZN7cutlass13device_kernelIN5flash19enable_sm80_to_sm89INS1_16FlashAttnFwdSm80INS1_25CollectiveMainloopFwdSm80ILi4ELi1ELb0EN4cute5tupleIJNS5_1CILi128EEENS7_ILi48EEES8_EEELi128ENS_10bfloat16_tEfNS_4arch4Sm80ELb0ELb1ELb0ELb0ELb1ELb0ELb1ELb0EEENS1_21CollectiveEpilogueFwdINS6_IJS8_S8_S9_EEENS6_IJNS7_ILi1EEESH_SH_EEESB_SD_Li128ELb0ELb1ELb0ELb0EEENS1_19SingleTileSchedulerILb0ELb0ELb1ELi128EEEEEEEEEvNT_6ParamsE,@function
        .size           _ZN7cutlass13device_kernelIN5flash19enable_sm80_to_sm89INS1_16FlashAttnFwdSm80INS1_25CollectiveMainloopFwdSm80ILi4ELi1ELb0EN4cute5tupleIJNS5_1CILi128EEENS7_ILi48EEES8_EEELi128ENS_10bfloat16_tEfNS_4arch4Sm80ELb0ELb1ELb0ELb0ELb1ELb0ELb1ELb0EEENS1_21CollectiveEpilogueFwdINS6_IJS8_S8_S9_EEENS6_IJNS7_ILi1EEESH_SH_EEESB_SD_Li128ELb0ELb1ELb0ELb0EEENS1_19SingleTileSchedulerILb0ELb0ELb1ELi128EEEEEEEEEvNT_6ParamsE,(.L_x_30 - _ZN7cutlass13device_kernelIN5flash19enable_sm80_to_sm89INS1_16FlashAttnFwdSm80INS1_25CollectiveMainloopFwdSm80ILi4ELi1ELb0EN4cute5tupleIJNS5_1CILi128EEENS7_ILi48EEES8_EEELi128ENS_10bfloat16_tEfNS_4arch4Sm80ELb0ELb1ELb0ELb0ELb1ELb0ELb1ELb0EEENS1_21CollectiveEpilogueFwdINS6_IJS8_S8_S9_EEENS6_IJNS7_ILi1EEESH_SH_EEESB_SD_Li128ELb0ELb1ELb0ELb0EEENS1_19SingleTileSchedulerILb0ELb0ELb1ELi128EEEEEEEEEvNT_6ParamsE)
        .other          _ZN7cutlass13device_kernelIN5flash19enable_sm80_to_sm89INS1_16FlashAttnFwdSm80INS1_25CollectiveMainloopFwdSm80ILi4ELi1ELb0EN4cute5tupleIJNS5_1CILi128EEENS7_ILi48EEES8_EEELi128ENS_10bfloat16_tEfNS_4arch4Sm80ELb0ELb1ELb0ELb0ELb1ELb0ELb1ELb0EEENS1_21CollectiveEpilogueFwdINS6_IJS8_S8_S9_EEENS6_IJNS7_ILi1EEESH_SH_EEESB_SD_Li128ELb0ELb1ELb0ELb0EEENS1_19SingleTileSchedulerILb0ELb0ELb1ELi128EEEEEEEEEvNT_6ParamsE,@"STO_CUDA_ENTRY STV_DEFAULT"
_ZN7cutlass13device_kernelIN5flash19enable_sm80_to_sm89INS1_16FlashAttnFwdSm80INS1_25CollectiveMainloopFwdSm80ILi4ELi1ELb0EN4cute5tupleIJNS5_1CILi128EEENS7_ILi48EEES8_EEELi128ENS_10bfloat16_tEfNS_4arch4Sm80ELb0ELb1ELb0ELb0ELb1ELb0ELb1ELb0EEENS1_21CollectiveEpilogueFwdINS6_IJS8_S8_S9_EEENS6_IJNS7_ILi1EEESH_SH_EEESB_SD_Li128ELb0ELb1ELb0ELb0EEENS1_19SingleTileSchedulerILb0ELb0ELb1ELi128EEEEEEEEEvNT_6ParamsE:
[----:B------:R-:W-:Y:S01]  /*0000*/  LDC R1, c[0x0][0x28] ;  /* 0x00000a00ff017b82 */ /* 0x000fe20000000800 */
[----:B------:R-:W-:Y:S05]  /*0010*/  EXIT ;  /* 0x000000000000794d */ /* 0x000fea0003800000 */
.L_x_12:
        /* <DEDUP_REMOVED lines=14> */
.L_x_30:


//--------------------- .text._ZN7cutlass13device_kernelIN5flash19enable_sm80_to_sm89INS1_16FlashAttnFwdSm80INS1_25CollectiveMainloopFwdSm80ILi4ELi1ELb0EN4cute5tupleIJNS5_1CILi128EEENS7_ILi48EEES8_EEELi128ENS_10bfloat16_tEfNS_4arch4Sm80ELb0ELb1ELb0ELb1ELb1ELb0ELb1ELb0EEENS1_21CollectiveEpilogueFwdINS6_IJS8_S8_S9_EEENS6_IJNS7_ILi1EEESH_SH_EEESB_SD_Li128ELb1ELb1ELb0ELb0EEENS1_19SingleTileSchedulerILb1ELb0ELb1ELi128EEEEEEEEEvNT_6ParamsE --------------------------
	.section	.text._ZN7cutlass13device_kernelIN5flash19enable_sm80_to_sm89INS1_16FlashAttnFwdSm80INS1_25CollectiveMainloopFwdSm80ILi4ELi1ELb0EN4cute5tupleIJNS5_1CILi128EEENS7_ILi48EEES8_EEELi128ENS_10bfloat16_tEfNS_4arch4Sm80ELb0ELb1ELb0ELb1ELb1ELb0ELb1ELb0EEENS1_21CollectiveEpilogueFwdINS6_IJS8_S8_S9_EEENS6_IJNS7_ILi1EEESH_SH_EEESB_SD_Li128ELb1ELb1ELb0ELb0EEENS1_19SingleTileSchedulerILb1ELb0ELb1ELi128EEEEEEEEEvNT_6ParamsE,"ax",@progbits
	.align	128
.text._ZN7cutlass13device_kernelIN5flash19enable_sm80_to_sm89INS1_16FlashAttnFwdSm80INS1_25CollectiveMainloopFwdSm80ILi4ELi1ELb0EN4cute5tupleIJNS5_1CILi128EEENS7_ILi48EEES8_EEELi128ENS_10bfloat16_tEfNS_4arch4Sm80ELb0ELb1ELb0ELb1ELb1ELb0ELb1ELb0EEENS1_21CollectiveEpilogueFwdINS6_IJS8_S8_S9_EEENS6_IJNS7_ILi1EEESH_SH_EEESB_SD_Li128ELb1ELb1ELb0ELb0EEENS1_19SingleTileSchedulerILb1ELb0ELb1ELi128EEEEEEEEEvNT_6ParamsE:
        .type           _ZN7cutlass13device_kernelIN5flash19enable_sm80_to_sm89INS1_16FlashAttnFwdSm80INS1_25CollectiveMainloopFwdSm80ILi4ELi1ELb0EN4cute5tupleIJNS5_1CILi128EEENS7_ILi48EEES8_EEELi128ENS_10bfloat16_tEfNS_4arch4Sm80ELb0ELb1ELb0ELb1ELb1ELb0ELb1ELb0EEENS1_21CollectiveEpilogueFwdINS6_IJS8_S8_S9_EEENS6_IJNS7_ILi1EEESH_SH_EEESB_SD_Li128ELb1ELb1ELb0ELb0EEENS1_19SingleTileSchedulerILb1ELb0ELb1ELi128EEEEEEEEEvNT_6ParamsE,@function
        .size           _ZN7cutlass13device_kernelIN5flash19enable_sm80_to_sm89INS1_16FlashAttnFwdSm80INS1_25CollectiveMainloopFwdSm80ILi4ELi1ELb0EN4cute5tupleIJNS5_1CILi128EEENS7_ILi48EEES8_EEELi128ENS_10bfloat16_tEfNS_4arch4Sm80ELb0ELb1ELb0ELb1ELb1ELb0ELb1ELb0EEENS1_21CollectiveEpilogueFwdINS6_IJS8_S8_S9_EEENS6_IJNS7_ILi1EEESH_SH_EEESB_SD_Li128ELb1ELb1ELb0ELb0EEENS1_19SingleTileSchedulerILb1ELb0ELb1ELi128EEEEEEEEEvNT_6ParamsE,(.L_x_31 - _ZN7cutlass13device_kernelIN5flash19enable_sm80_to_sm89INS1_16FlashAttnFwdSm80INS1_25CollectiveMainloopFwdSm80ILi4ELi1ELb0EN4cute5tupleIJNS5_1CILi128EEENS7_ILi48EEES8_EEELi128ENS_10bfloat16_tEfNS_4arch4Sm80ELb0ELb1ELb0ELb1ELb1ELb0ELb1ELb0EEENS1_21CollectiveEpilogueFwdINS6_IJS8_S8_S9_EEENS6_IJNS7_ILi1EEESH_SH_EEESB_SD_Li128ELb1ELb1ELb0ELb0EEENS1_19SingleTileSchedulerILb1ELb0ELb1ELi128EEEEEEEEEvNT_6ParamsE)
        .other          _ZN7cutlass13device_kernelIN5flash19enable_sm80_to_sm89INS1_16FlashAttnFwdSm80INS1_25CollectiveMainloopFwdSm80ILi4ELi1ELb0EN4cute5tupleIJNS5_1CILi128EEENS7_ILi48EEES8_EEELi128ENS_10bfloat16_tEfNS_4arch4Sm80ELb0ELb1ELb0ELb1ELb1ELb0ELb1ELb0EEENS1_21CollectiveEpilogueFwdINS6_IJS8_S8_S9_EEENS6_IJNS7_ILi1EEESH_SH_EEESB_SD_Li128ELb1ELb1ELb0ELb0EEENS1_19SingleTileSchedulerILb1ELb0ELb1ELi128EEEEEEEEEvNT_6ParamsE,@"STO_CUDA_ENTRY STV_DEFAULT"
_ZN7cutlass13device_kernelIN5flash19enable_sm80_to_sm89INS1_16FlashAttnFwdSm80INS1_25CollectiveMainloopFwdSm80ILi4ELi1ELb0EN4cute5tupleIJNS5_1CILi128EEENS7_ILi48EEES8_EEELi128ENS_10bfloat16_tEfNS_4arch4Sm80ELb0ELb1ELb0ELb1ELb1ELb0ELb1ELb0EEENS1_21CollectiveEpilogueFwdINS6_IJS8_S8_S9_EEENS6_IJNS7_ILi1EEESH_SH_EEESB_SD_Li128ELb1ELb1ELb0ELb0EEENS1_19SingleTileSchedulerILb1ELb0ELb1ELi128EEEEEEEEEvNT_6ParamsE:
[----:B------:R-:W-:Y:S01]  /*0000*/  LDC R1, c[0x0][0x28] ;  /* 0x00000a00ff017b82 */ /* 0x000fe20000000800 */
[----:B------:R-:W-:Y:S05]  /*0010*/  EXIT ;  /* 0x000000000000794d */ /* 0x000fea0003800000 */
.L_x_13:
        /* <DEDUP_REMOVED lines=14> */
.L_x_31:


//--------------------- .text._ZN7cutlass13device_kernelIN5flash19enable_sm80_to_sm89INS1_16FlashAttnFwdSm80INS1_25CollectiveMainloopFwdSm80ILi4ELi1ELb0EN4cute5tupleIJNS5_1CILi128EEENS7_ILi48EEES8_EEELi128ENS_10bfloat16_tEfNS_4arch4Sm80ELb0ELb1ELb0ELb1ELb1ELb1ELb1ELb0EEENS1_21CollectiveEpilogueFwdINS6_IJS8_S8_S9_EEENS6_IJNS7_ILi1EEESH_SH_EEESB_SD_Li128ELb1ELb1ELb0ELb0EEENS1_19SingleTileSchedulerILb1ELb0ELb1ELi128EEEEEEEEEvNT_6ParamsE --------------------------
	.section	.text._ZN7cutlass13device_kernelIN5flash19enable_sm80_to_sm89INS1_16FlashAttnFwdSm80INS1_25CollectiveMainloopFwdSm80ILi4ELi1ELb0EN4cute5tupleIJNS5_1CILi128EEENS7_ILi48EEES8_EEELi128ENS_10bfloat16_tEfNS_4arch4Sm80ELb0ELb1ELb0ELb1ELb1ELb1ELb1ELb0EEENS1_21CollectiveEpilogueFwdINS6_IJS8_S8_S9_EEENS6_IJNS7_ILi1EEESH_SH_EEESB_SD_Li128ELb1ELb1ELb0ELb0EEENS1_19SingleTileSchedulerILb1ELb0ELb1ELi128EEEEEEEEEvNT_6ParamsE,"ax",@progbits
	.align	128
.text._ZN7cutlass13device_kernelIN5flash19enable_sm80_to_sm89INS1_16FlashAttnFwdSm80INS1_25CollectiveMainloopFwdSm80ILi4ELi1ELb0EN4cute5tupleIJNS5_1CILi128EEENS7_ILi48EEES8_EEELi128ENS_10bfloat16_tEfNS_4arch4Sm80ELb0ELb1ELb0ELb1ELb1ELb1ELb1ELb0EEENS1_21CollectiveEpilogueFwdINS6_IJS8_S8_S9_EEENS6_IJNS7_ILi1EEESH_SH_EEESB_SD_Li128ELb1ELb1ELb0ELb0EEENS1_19SingleTileSchedulerILb1ELb0ELb1ELi128EEEEEEEEEvNT_6ParamsE:
        .type           _ZN7cutlass13device_kernelIN5flash19enable_sm80_to_sm89INS1_16FlashAttnFwdSm80INS1_25CollectiveMainloopFwdSm80ILi4ELi1ELb0EN4cute5tupleIJNS5_1CILi128EEENS7_ILi48EEES8_EEELi128ENS_10bfloat16_tEfNS_4arch4Sm80ELb0ELb1ELb0ELb1ELb1ELb1ELb1ELb0EEENS1_21CollectiveEpilogueFwdINS6_IJS8_S8_S9_EEENS6_IJNS7_ILi1EEESH_SH_EEESB_SD_Li128ELb1ELb1ELb0ELb0EEENS1_19SingleTileSchedulerILb1ELb0ELb1ELi128EEEEEEEEEvNT_6ParamsE,@function
        .size           _ZN7cutlass13device_kernelIN5flash19enable_sm80_to_sm89INS1_16FlashAttnFwdSm80INS1_25CollectiveMainloopFwdSm80ILi4ELi1ELb0EN4cute5tupleIJNS5_1CILi128EEENS7_ILi48EEES8_EEELi128ENS_10bfloat16_tEfNS_4arch4Sm80ELb0ELb1ELb0ELb1ELb1ELb1ELb1ELb0EEENS1_21CollectiveEpilogueFwdINS6_IJS8_S8_S9_EEENS6_IJNS7_ILi1EEESH_SH_EEESB_SD_Li128ELb1ELb1ELb0ELb0EEENS1_19SingleTileSchedulerILb1ELb0ELb1ELi128EEEEEEEEEvNT_6ParamsE,(.L_x_32 - _ZN7cutlass13device_kernelIN5flash19enable_sm80_to_sm89INS1_16FlashAttnFwdSm80INS1_25CollectiveMainloopFwdSm80ILi4ELi1ELb0EN4cute5tupleIJNS5_1CILi128EEENS7_ILi48EEES8_EEELi128ENS_10bfloat16_tEfNS_4arch4Sm80ELb0ELb1ELb0ELb1ELb1ELb1ELb1ELb0EEENS1_21CollectiveEpilogueFwdINS6_IJS8_S8_S9_EEENS6_IJNS7_ILi1EEESH_SH_EEESB_SD_Li128ELb1ELb1ELb0ELb0EEENS1_19SingleTileSchedulerILb1ELb0ELb1ELi128EEEEEEEEEvNT_6ParamsE)
        .other          _ZN7cutlass13device_kernelIN5flash19enable_sm80_to_sm89INS1_16FlashAttnFwdSm80INS1_25CollectiveMainloopFwdSm80ILi4ELi1ELb0EN4cute5tupleIJNS5_1CILi128EEENS7_ILi48EEES8_EEELi128ENS_10bfloat16_tEfNS_4arch4Sm80ELb0ELb1ELb0ELb1ELb1ELb1ELb1ELb0EEENS1_21CollectiveEpilogueFwdINS6_IJS8_S8_S9_EEENS6_IJNS7_ILi1EEESH_SH_EEESB_SD_Li128ELb1ELb1ELb0ELb0EEENS1_19SingleTileSchedulerILb1ELb0ELb1ELi128EEEEEEEEEvNT_6ParamsE,@"STO_CUDA_ENTRY STV_DEFAULT"
_ZN7cutlass13device_kernelIN5flash19enable_sm80_to_sm89INS1_16FlashAttnFwdSm80INS1_25CollectiveMainloopFwdSm80ILi4ELi1ELb0EN4cute5tupleIJNS5_1CILi128EEENS7_ILi48EEES8_EEELi128ENS_10bfloat16_tEfNS_4arch4Sm80ELb0ELb1ELb0ELb1ELb1ELb1ELb1ELb0EEENS1_21CollectiveEpilogueFwdINS6_IJS8_S8_S9_EEENS6_IJNS7_ILi1EEESH_SH_EEESB_SD_Li128ELb1ELb1ELb0ELb0EEENS1_19SingleTileSchedulerILb1ELb0ELb1ELi128EEEEEEEEEvNT_6ParamsE:
[----:B------:R-:W-:Y:S01]  /*0000*/  LDC R1, c[0x0][0x28] ;  /* 0x00000a00ff017b82 */ /* 0x000fe20000000800 */
[----:B------:R-:W-:Y:S05]  /*0010*/  EXIT ;  /* 0x000000000000794d */ /* 0x000fea0003800000 */
.L_x_14:
        /* <DEDUP_REMOVED lines=14> */
.L_x_32:


//--------------------- .text._ZN7cutlass13device_kernelIN5flash19enable_sm80_to_sm89INS1_16FlashAttnFwdSm80INS1_25CollectiveMainloopFwdSm80ILi4ELi1ELb0EN4cute5tupleIJNS5_1CILi128EEENS7_ILi64EEES8_EEELi128ENS_10bfloat16_tEfNS_4arch4Sm80ELb1ELb0ELb0ELb0ELb1ELb0ELb1ELb0EEENS1_21CollectiveEpilogueFwdINS6_IJS8_S8_S9_EEENS6_IJNS7_ILi1EEESH_SH_EEESB_SD_Li128ELb0ELb1ELb0ELb0EEENS1_30DynamicPersistentTileSchedulerILi128ELi128ELb0ELb1ELb0EEEEEEEEEvNT_6ParamsE --------------------------
	.section	.text._ZN7cutlass13device_kernelIN5flash19enable_sm80_to_sm89INS1_16FlashAttnFwdSm80INS1_25CollectiveMainloopFwdSm80ILi4ELi1ELb0EN4cute5tupleIJNS5_1CILi128EEENS7_ILi64EEES8_EEELi128ENS_10bfloat16_tEfNS_4arch4Sm80ELb1ELb0ELb0ELb0ELb1ELb0ELb1ELb0EEENS1_21CollectiveEpilogueFwdINS6_IJS8_S8_S9_EEENS6_IJNS7_ILi1EEESH_SH_EEESB_SD_Li128ELb0ELb1ELb0ELb0EEENS1_30DynamicPersistentTileSchedulerILi128ELi128ELb0ELb1ELb0EEEEEEEEEvNT_6ParamsE,"ax",@progbits
	.align	128
.text._ZN7cutlass13device_kernelIN5flash19enable_sm80_to_sm89INS1_16FlashAttnFwdSm80INS1_25CollectiveMainloopFwdSm80ILi4ELi1ELb0EN4cute5tupleIJNS5_1CILi128EEENS7_ILi64EEES8_EEELi128ENS_10bfloat16_tEfNS_4arch4Sm80ELb1ELb0ELb0ELb0ELb1ELb0ELb1ELb0EEENS1_21CollectiveEpilogueFwdINS6_IJS8_S8_S9_EEENS6_IJNS7_ILi1EEESH_SH_EEESB_SD_Li128ELb0ELb1ELb0ELb0EEENS1_30DynamicPersistentTileSchedulerILi128ELi128ELb0ELb1ELb0EEEEEEEEEvNT_6ParamsE:
        .type           _ZN7cutlass13device_kernelIN5flash19enable_sm80_to_sm89INS1_16FlashAttnFwdSm80INS1_25CollectiveMainloopFwdSm80ILi4ELi1ELb0EN4cute5tupleIJNS5_1CILi128EEENS7_ILi64EEES8_EEELi128ENS_10bfloat16_tEfNS_4arch4Sm80ELb1ELb0ELb0ELb0ELb1ELb0ELb1ELb0EEENS1_21CollectiveEpilogueFwdINS6_IJS8_S8_S9_EEENS6_IJNS7_ILi1EEESH_SH_EEESB_SD_Li128ELb0ELb1ELb0ELb0EEENS1_30DynamicPersistentTileSchedulerILi128ELi128ELb0ELb1ELb0EEEEEEEEEvNT_6ParamsE,@function
        .size           _ZN7cutlass13device_kernelIN5flash19enable_sm80_to_sm89INS1_16FlashAttnFwdSm80INS1_25CollectiveMainloopFwdSm80ILi4ELi1ELb0EN4cute5tupleIJNS5_1CILi128EEENS7_ILi64EEES8_EEELi128ENS_10bfloat16_tEfNS_4arch4Sm80ELb1ELb0ELb0ELb0ELb1ELb0ELb1ELb0EEENS1_21CollectiveEpilogueFwdINS6_IJS8_S8_S9_EEENS6_IJNS7_ILi1EEESH_SH_EEESB_SD_Li128ELb0ELb1ELb0ELb0EEENS1_30DynamicPersistentTileSchedulerILi128ELi128ELb0ELb1ELb0EEEEEEEEEvNT_6ParamsE,(.L_x_33 - _ZN7cutlass13device_kernelIN5flash19enable_sm80_to_sm89INS1_16FlashAttnFwdSm80INS1_25CollectiveMainloopFwdSm80ILi4ELi1ELb0EN4cute5tupleIJNS5_1CILi128EEENS7_ILi64EEES8_EEELi128ENS_10bfloat16_tEfNS_4arch4Sm80ELb1ELb0ELb0ELb0ELb1ELb0ELb1ELb0EEENS1_21CollectiveEpilogueFwdINS6_IJS8_S8_S9_EEENS6_IJNS7_ILi1EEESH_SH_EEESB_SD_Li128ELb0ELb1ELb0ELb0EEENS1_30DynamicPersistentTileSchedulerILi128ELi128ELb0ELb1ELb0EEEEEEEEEvNT_6ParamsE)
        .other          _ZN7cutlass13device_kernelIN5flash19enable_sm80_to_sm89INS1_16FlashAttnFwdSm80INS1_25CollectiveMainloopFwdSm80ILi4ELi1ELb0EN4cute5tupleIJNS5_1CILi128EEENS7_ILi64EEES8_EEELi128ENS_10bfloat16_tEfNS_4arch4Sm80ELb1ELb0ELb0ELb0ELb1ELb0ELb1ELb0EEENS1_21CollectiveEpilogueFwdINS6_IJS8_S8_S9_EEENS6_IJNS7_ILi1EEESH_SH_EEESB_SD_Li128ELb0ELb1ELb0ELb0EEENS1_30DynamicPersistentTileSchedulerILi128ELi128ELb0ELb1ELb0EEEEEEEEEvNT_6ParamsE,@"STO_CUDA_ENTRY STV_DEFAULT"
_ZN7cutlass13device_kernelIN5flash19enable_sm80_to_sm89INS1_16FlashAttnFwdSm80INS1_25CollectiveMainloopFwdSm80ILi4ELi1ELb0EN4cute5tupleIJNS5_1CILi128EEENS7_ILi64EEES8_EEELi128ENS_10bfloat16_tEfNS_4arch4Sm80ELb1ELb0ELb0ELb0ELb1ELb0ELb1ELb0EEENS1_21CollectiveEpilogueFwdINS6_IJS8_S8_S9_EEENS6_IJNS7_ILi1EEESH_SH_EEESB_SD_Li128ELb0ELb1ELb0ELb0EEENS1_30DynamicPersistentTileSchedulerILi128ELi128ELb0ELb1ELb0EEEEEEEEEvNT_6ParamsE:
[----:B------:R-:W-:Y:S01]  /*0000*/  LDC R1, c[0x0][0x28] ;  /* 0x00000a00ff017b82 */ /* 0x000fe20000000800 */
[----:B------:R-:W-:Y:S05]  /*0010*/  EXIT ;  /* 0x000000000000794d */ /* 0x000fea0003800000 */
.L_x_15:
        /* <DEDUP_REMOVED lines=14> */
.L_x_33:


//--------------------- .text._ZN7cutlass13device_kernelIN5flash19enable_sm80_to_sm89INS1_16FlashAttnFwdSm80INS1_25CollectiveMainloopFwdSm80ILi4ELi1ELb0EN4cute5tupleIJNS5_1CILi128EEENS7_ILi64EEES8_EEELi128ENS_10bfloat16_tEfNS_4arch4Sm80ELb1ELb0ELb0ELb1ELb1ELb0ELb1ELb0EEENS1_21CollectiveEpilogueFwdINS6_IJS8_S8_S9_EEENS6_IJNS7_ILi1EEESH_SH_EEESB_SD_Li128ELb1ELb1ELb0ELb0EEENS1_19SingleTileSchedulerILb1ELb0ELb1ELi128EEEEEEEEEvNT_6ParamsE --------------------------
	.section	.text._ZN7cutlass13device_kernelIN5flash19enable_sm80_to_sm89INS1_16FlashAttnFwdSm80INS1_25CollectiveMainloopFwdSm80ILi4ELi1ELb0EN4cute5tupleIJNS5_1CILi128EEENS7_ILi64EEES8_EEELi128ENS_10bfloat16_tEfNS_4arch4Sm80ELb1ELb0ELb0ELb1ELb1ELb0ELb1ELb0EEENS1_21CollectiveEpilogueFwdINS6_IJS8_S8_S9_EEENS6_IJNS7_ILi1EEESH_SH_EEESB_SD_Li128ELb1ELb1ELb0ELb0EEENS1_19SingleTileSchedulerILb1ELb0ELb1ELi128EEEEEEEEEvNT_6ParamsE,"ax",@progbits
	.align	128
.text._ZN7cutlass13device_kernelIN5flash19enable_sm80_to_sm89INS1_16FlashAttnFwdSm80INS1_25CollectiveMainloopFwdSm80ILi4ELi1ELb0EN4cute5tupleIJNS5_1CILi128EEENS7_ILi64EEES8_EEELi128ENS_10bfloat16_tEfNS_4arch4Sm80ELb1ELb0ELb0ELb1ELb1ELb0ELb1ELb0EEENS1_21CollectiveEpilogueFwdINS6_IJS8_S8_S9_EEENS6_IJNS7_ILi1EEESH_SH_EEESB_SD_Li128ELb1ELb1ELb0ELb0EEENS1_19SingleTileSchedulerILb1ELb0ELb1ELi128EEEEEEEEEvNT_6ParamsE:
        .type           _ZN7cutlass13device_kernelIN5flash19enable_sm80_to_sm89INS1_16FlashAttnFwdSm80INS1_25CollectiveMainloopFwdSm80ILi4ELi1ELb0EN4cute5tupleIJNS5_1CILi128EEENS7_ILi64EEES8_EEELi128ENS_10bfloat16_tEfNS_4arch4Sm80ELb1ELb0ELb0ELb1ELb1ELb0ELb1ELb0EEENS1_21CollectiveEpilogueFwdINS6_IJS8_S8_S9_EEENS6_IJNS7_ILi1EEESH_SH_EEESB_SD_Li128ELb1ELb1ELb0ELb0EEENS1_19SingleTileSchedulerILb1ELb0ELb1ELi128EEEEEEEEEvNT_6ParamsE,@function
        .size           _ZN7cutlass13device_kernelIN5flash19enable_sm80_to_sm89INS1_16FlashAttnFwdSm80INS1_25CollectiveMainloopFwdSm80ILi4ELi1ELb0EN4cute5tupleIJNS5_1CILi128EEENS7_ILi64EEES8_EEELi128ENS_10bfloat16_tEfNS_4arch4Sm80ELb1ELb0ELb0ELb1ELb1ELb0ELb1ELb0EEENS1_21CollectiveEpilogueFwdINS6_IJS8_S8_S9_EEENS6_IJNS7_ILi1EEESH_SH_EEESB_SD_Li128ELb1ELb1ELb0ELb0EEENS1_19SingleTileSchedulerILb1ELb0ELb1ELi128EEEEEEEEEvNT_6ParamsE,(.L_x_34 - _ZN7cutlass13device_kernelIN5flash19enable_sm80_to_sm89INS1_16FlashAttnFwdSm80INS1_25CollectiveMainloopFwdSm80ILi4ELi1ELb0EN4cute5tupleIJNS5_1CILi128EEENS7_ILi64EEES8_EEELi128ENS_10bfloat16_tEfNS_4arch4Sm80ELb1ELb0ELb0ELb1ELb1ELb0ELb1ELb0EEENS1_21CollectiveEpilogueFwdINS6_IJS8_S8_S9_EEENS6_IJNS7_ILi1EEESH_SH_EEESB_SD_Li128ELb1ELb1ELb0ELb0EEENS1_19SingleTileSchedulerILb1ELb0ELb1ELi128EEEEEEEEEvNT_6ParamsE)
        .other          _ZN7cutlass13device_kernelIN5flash19enable_sm80_to_sm89INS1_16FlashAttnFwdSm80INS1_25CollectiveMainloopFwdSm80ILi4ELi1ELb0EN4cute5tupleIJNS5_1CILi128EEENS7_ILi64EEES8_EEELi128ENS_10bfloat16_tEfNS_4arch4Sm80ELb1ELb0ELb0ELb1ELb1ELb0ELb1ELb0EEENS1_21CollectiveEpilogueFwdINS6_IJS8_S8_S9_EEENS6_IJNS7_ILi1EEESH_SH_EEESB_SD_Li128ELb1ELb1ELb0ELb0EEENS1_19SingleTileSchedulerILb1ELb0ELb1ELi128EEEEEEEEEvNT_6ParamsE,@"STO_CUDA_ENTRY STV_DEFAULT"
_ZN7cutlass13device_kernelIN5flash19enable_sm80_to_sm89INS1_16FlashAttnFwdSm80INS1_25CollectiveMainloopFwdSm80ILi4ELi1ELb0EN4cute5tupleIJNS5_1CILi128EEENS7_ILi64EEES8_EEELi128ENS_10bfloat16_tEfNS_4arch4Sm80ELb1ELb0ELb0ELb1ELb1ELb0ELb1ELb0EEENS1_21CollectiveEpilogueFwdINS6_IJS8_S8_S9_EEENS6_IJNS7_ILi1EEESH_SH_EEESB_SD_Li128ELb1ELb1ELb0ELb0EEENS1_19SingleTileSchedulerILb1ELb0ELb1ELi128EEEEEEEEEvNT_6ParamsE:
[----:B------:R-:W-:Y:S01]  /*0000*/  LDC R1, c[0x0][0x28] ;  /* 0x00000a00ff017b82 */ /* 0x000fe20000000800 */
[----:B------:R-:W-:Y:S05]  /*0010*/  EXIT ;  /* 0x000000000000794d */ /* 0x000fea0003800000 */
.L_x_16:
        /* <DEDUP_REMOVED lines=14> */
.L_x_34:


//--------------------- .text._ZN7cutlass13device_kernelIN5flash19enable_sm80_to_sm89INS1_16FlashAttnFwdSm80INS1_25CollectiveMainloopFwdSm80ILi4ELi1ELb0EN4cute5tupleIJNS5_1CILi128EEENS7_ILi64EEES8_EEELi128ENS_10bfloat16_tEfNS_4arch4Sm80ELb1ELb0ELb0ELb1ELb1ELb1ELb1ELb0EEENS1_21CollectiveEpilogueFwdINS6_IJS8_S8_S9_EEENS6_IJNS7_ILi1EEESH_SH_EEESB_SD_Li128ELb1ELb1ELb0ELb0EEENS1_19SingleTileSchedulerILb1ELb0ELb1ELi128EEEEEEEEEvNT_6ParamsE --------------------------
	.section	.text._ZN7cutlass13device_kernelIN5flash19enable_sm80_to_sm89INS1_16FlashAttnFwdSm80INS1_25CollectiveMainloopFwdSm80ILi4ELi1ELb0EN4cute5tupleIJNS5_1CILi128EEENS7_ILi64EEES8_EEELi128ENS_10bfloat16_tEfNS_4arch4Sm80ELb1ELb0ELb0ELb1ELb1ELb1ELb1ELb0EEENS1_21CollectiveEpilogueFwdINS6_IJS8_S8_S9_EEENS6_IJNS7_ILi1EEESH_SH_EEESB_SD_Li128ELb1ELb1ELb0ELb0EEENS1_19SingleTileSchedulerILb1ELb0ELb1ELi128EEEEEEEEEvNT_6ParamsE,"ax",@progbits
	.align	128
.text._ZN7cutlass13device_kernelIN5flash19enable_sm80_to_sm89INS1_16FlashAttnFwdSm80INS1_25CollectiveMainloopFwdSm80ILi4ELi1ELb0EN4cute5tupleIJNS5_1CILi128EEENS7_ILi64EEES8_EEELi128ENS_10bfloat16_tEfNS_4arch4Sm80ELb1ELb0ELb0ELb1ELb1ELb1ELb1ELb0EEENS1_21CollectiveEpilogueFwdINS6_IJS8_S8_S9_EEENS6_IJNS7_ILi1EEESH_SH_EEESB_SD_Li128ELb1ELb1ELb0ELb0EEENS1_19SingleTileSchedulerILb1ELb0ELb1ELi128EEEEEEEEEvNT_6ParamsE:
        .type           _ZN7cutlass13device_kernelIN5flash19enable_sm80_to_sm89INS1_16FlashAttnFwdSm80INS1_25CollectiveMainloopFwdSm80ILi4ELi1ELb0EN4cute5tupleIJNS5_1CILi128EEENS7_ILi64EEES8_EEELi128ENS_10bfloat16_tEfNS_4arch4Sm80ELb1ELb0ELb0ELb1ELb1ELb1ELb1ELb0EEENS1_21CollectiveEpilogueFwdINS6_IJS8_S8_S9_EEENS6_IJNS7_ILi1EEESH_SH_EEESB_SD_Li128ELb1ELb1ELb0ELb0EEENS1_19SingleTileSchedulerILb1ELb0ELb1ELi128EEEEEEEEEvNT_6ParamsE,@function
        .size           _ZN7cutlass13device_kernelIN5flash19enable_sm80_to_sm89INS1_16FlashAttnFwdSm80INS1_25CollectiveMainloopFwdSm80ILi4ELi1ELb0EN4cute5tupleIJNS5_1CILi128EEENS7_ILi64EEES8_EEELi128ENS_10bfloat16_tEfNS_4arch4Sm80ELb1ELb0ELb0ELb1ELb1ELb1ELb1ELb0EEENS1_21CollectiveEpilogueFwdINS6_IJS8_S8_S9_EEENS6_IJNS7_ILi1EEESH_SH_EEESB_SD_Li128ELb1ELb1ELb0ELb0EEENS1_19SingleTileSchedulerILb1ELb0ELb1ELi128EEEEEEEEEvNT_6ParamsE,(.L_x_35 - _ZN7cutlass13device_kernelIN5flash19enable_sm80_to_sm89INS1_16FlashAttnFwdSm80INS1_25CollectiveMainloopFwdSm80ILi4ELi1ELb0EN4cute5tupleIJNS5_1CILi128EEENS7_ILi64EEES8_EEELi128ENS_10bfloat16_tEfNS_4arch4Sm80ELb1ELb0ELb0ELb1ELb1ELb1ELb1ELb0EEENS1_21CollectiveEpilogueFwdINS6_IJS8_S8_S9_EEENS6_IJNS7_ILi1EEESH_SH_EEESB_SD_Li128ELb1ELb1ELb0ELb0EEENS1_19SingleTileSchedulerILb1ELb0ELb1ELi128EEEEEEEEEvNT_6ParamsE)
        .other          _ZN7cutlass13device_kernelIN5flash19enable_sm80_to_sm89INS1_16FlashAttnFwdSm80INS1_25CollectiveMainloopFwdSm80ILi4ELi1ELb0EN4cute5tupleIJNS5_1CILi128EEENS7_ILi64EEES8_EEELi128ENS_10bfloat16_tEfNS_4arch4Sm80ELb1ELb0ELb0ELb1ELb1ELb1ELb1ELb0EEENS1_21CollectiveEpilogueFwdINS6_IJS8_S8_S9_EEENS6_IJNS7_ILi1EEESH_SH_EEESB_SD_Li128ELb1ELb1ELb0ELb0EEENS1_19SingleTileSchedulerILb1ELb0ELb1ELi128EEEEEEEEEvNT_6ParamsE,@"STO_CUDA_ENTRY STV_DEFAULT"
_ZN7cutlass13device_kernelIN5flash19enable_sm80_to_sm89INS1_16FlashAttnFwdSm80INS1_25CollectiveMainloopFwdSm80ILi4ELi1ELb0EN4cute5tupleIJNS5_1CILi128EEENS7_ILi64EEES8_EEELi128ENS_10bfloat16_tEfNS_4arch4Sm80ELb1ELb0ELb0ELb1ELb1ELb1ELb1ELb0EEENS1_21CollectiveEpilogueFwdINS6_IJS8_S8_S9_EEENS6_IJNS7_ILi1EEESH_SH_EEESB_SD_Li128ELb1ELb1ELb0ELb0EEENS1_19SingleTileSchedulerILb1ELb0ELb1ELi128EEEEEEEEEvNT_6ParamsE:
[----:B------:R-:W-:Y:S01]  /*0000*/  LDC R1, c[0x0][0x28] ;  /* 0x00000a00ff017b82 */ /* 0x000fe20000000800 */
[----:B------:R-:W-:Y:S05]  /*0010*/  EXIT ;  /* 0x000000000000794d */ /* 0x000fea0003800000 */
.L_x_17:
        /* <DEDUP_REMOVED lines=14> */
.L_x_35:


//--------------------- .nv.shared.reserved.0     --------------------------
	.section	.nv.shared.reserved.0,"aw",@nobits
	.weak		__nv_reservedSMEM_offset_0_alias
	.size		__nv_reservedSMEM_offset_0_alias, 0, 0
	.other		__nv_reservedSMEM_offset_0_alias,@"STO_CUDA_RESERVED_SHARED STV_DEFAULT"
__nv_reservedSMEM_offset_0_alias:
	.zero		0


//--------------------- .nv.global                --------------------------
	.section	.nv.global,"aw",@nobits
.nv.global:
	.type		_ZN72_INTERNAL_b387d70d_36_flash_fwd_hdim128_bf16_paged_sm80_cu_1f2e7571_31734cute1_E,@object
	.size		_ZN72_INTERNAL_b387d70d_36_flash_fwd_hdim128_bf16_paged_sm80_cu_1f2e7571_31734cute1_E,(_ZN72_INTERNAL_b387d70d_36_flash_fwd_hdim128_bf16_paged_sm80_cu_1f2e7571_31734cuda3std3__45__cpo6cbeginE - _ZN72_INTERNAL_b387d70d_36_flash_fwd_hdim128_bf16_paged_sm80_cu_1f2e7571_31734cute1_E)
_ZN72_INTERNAL_b387d70d_36_flash_fwd_hdim128_bf16_paged_sm80_cu_1f2e7571_31734cute1_E:
	.zero		1
	.type		_ZN72_INTERNAL_b387d70d_36_flash_fwd_hdim128_bf16_paged_sm80_cu_1f2e7571_31734cuda3std3__45__cpo6cbeginE,@object
	.size		_ZN72_INTERNAL_b387d70d_36_flash_fwd_hdim128_bf16_paged_sm80_cu_1f2e7571_31734cuda3std3__45__cpo6cbeginE,(_ZN72_INTERNAL_b387d70d_36_flash_fwd_hdim128_bf16_paged_sm80_cu_1f2e7571_31734cuda3std3__48in_placeE - _ZN72_INTERNAL_b387d70d_36_flash_fwd_hdim128_bf16_paged_sm80_cu_1f2e7571_31734cuda3std3__45__cpo6cbeginE)
_ZN72_INTERNAL_b387d70d_36_flash_fwd_hdim128_bf16_paged_sm80_cu_1f2e7571_31734cuda3std3__45__cpo6cbeginE:
	.zero		1
	.type		_ZN72_INTERNAL_b387d70d_36_flash_fwd_hdim128_bf16_paged_sm80_cu_1f2e7571_31734cuda3std3__48in_placeE,@object
	.size		_ZN72_INTERNAL_b387d70d_36_flash_fwd_hdim128_bf16_paged_sm80_cu_1f2e7571_31734cuda3std3__48in_placeE,(_ZN72_INTERNAL_b387d70d_36_flash_fwd_hdim128_bf16_paged_sm80_cu_1f2e7571_31734cuda3std6ranges3__45__cpo9iter_moveE - _ZN72_INTERNAL_b387d70d_36_flash_fwd_hdim128_bf16_paged_sm80_cu_1f2e7571_31734cuda3std3__48in_placeE)
_ZN72_INTERNAL_b387d70d_36_flash_fwd_hdim128_bf16_paged_sm80_cu_1f2e7571_31734cuda3std3__48in_placeE:
	.zero		1
	.type		_ZN72_INTERNAL_b387d70d_36_flash_fwd_hdim128_bf16_paged_sm80_cu_1f2e7571_31734cuda3std6ranges3__45__cpo9iter_moveE,@object
	.size		_ZN72_INTERNAL_b387d70d_36_flash_fwd_hdim128_bf16_paged_sm80_cu_1f2e7571_31734cuda3std6ranges3__45__cpo9iter_moveE,(_ZN72_INTERNAL_b387d70d_36_flash_fwd_hdim128_bf16_paged_sm80_cu_1f2e7571_31734cuda3std3__45__cpo5beginE - _ZN72_INTERNAL_b387d70d_36_flash_fwd_hdim128_bf16_paged_sm80_cu_1f2e7571_31734cuda3std6ranges3__45__cpo9iter_moveE)
_ZN72_INTERNAL_b387d70d_36_flash_fwd_hdim128_bf16_paged_sm80_cu_1f2e7571_31734cuda3std6ranges3__45__cpo9iter_moveE:
	.zero		1
	.type		_ZN72_INTERNAL_b387d70d_36_flash_fwd_hdim128_bf16_paged_sm80_cu_1f2e7571_31734cuda3std3__45__cpo5beginE,@object
	.size		_ZN72_INTERNAL_b387d70d_36_flash_fwd_hdim128_bf16_paged_sm80_cu_1f2e7571_31734cuda3std3__45__cpo5beginE,(_ZN72_INTERNAL_b387d70d_36_flash_fwd_hdim128_bf16_paged_sm80_cu_1f2e7571_31734cuda3std3__474_GLOBAL__N__b387d70d_36_flash_fwd_hdim128_bf16_paged_sm80_cu_1f2e7571_31736ignoreE - _ZN72_INTERNAL_b387d70d_36_flash_fwd_hdim128_bf16_paged_sm80_cu_1f2e7571_31734cuda3std3__45__cpo5beginE)
_ZN72_INTERNAL_b387d70d_36_flash_fwd_hdim128_bf16_paged_sm80_cu_1f2e7571_31734cuda3std3__45__cpo5beginE:
	.zero		1
	.type		_ZN72_INTERNAL_b387d70d_36_flash_fwd_hdim128_bf16_paged_sm80_cu_1f2e7571_31734cuda3std3__474_GLOBAL__N__b387d70d_36_flash_fwd_hdim128_bf16_paged_sm80_cu_1f2e7571_31736ignoreE,@object
	.size		_ZN72_INTERNAL_b387d70d_36_flash_fwd_hdim128_bf16_paged_sm80_cu_1f2e7571_31734cuda3std3__474_GLOBAL__N__b387d70d_36_flash_fwd_hdim128_bf16_paged_sm80_cu_1f2e7571_31736ignoreE,(_ZN72_INTERNAL_b387d70d_36_flash_fwd_hdim128_bf16_paged_sm80_cu_1f2e7571_31734cute7productE - _ZN72_INTERNAL_b387d70d_36_flash_fwd_hdim128_bf16_paged_sm80_cu_1f2e7571_31734cuda3std3__474_GLOBAL__N__b387d70d_36_flash_fwd_hdim128_bf16_paged_sm80_cu_1f2e7571_31736ignoreE)
_ZN72_INTERNAL_b387d70d_36_flash_fwd_hdim128_bf16_paged_sm80_cu_1f2e7571_31734cuda3std3__474_GLOBAL__N__b387d70d_36_flash_fwd_hdim128_bf16_paged_sm80_cu_1f2e7571_31736ignoreE:
	.zero		1
	.type		_ZN72_INTERNAL_b387d70d_36_flash_fwd_hdim128_bf16_paged_sm80_cu_1f2e7571_31734cute7productE,@object
	.size		_ZN72_INTERNAL_b387d70d_36_flash_fwd_hdim128_bf16_paged_sm80_cu_1f2e7571_31734cute7productE,(_ZN72_INTERNAL_b387d70d_36_flash_fwd_hdim128_bf16_paged_sm80_cu_1f2e7571_31734cuda3std3__45__cpo3endE - _ZN72_INTERNAL_b387d70d_36_flash_fwd_hdim128_bf16_paged_sm80_cu_1f2e7571_31734cute7productE)
_ZN72_INTERNAL_b387d70d_36_flash_fwd_hdim128_bf16_paged_sm80_cu_1f2e7571_31734cute7productE:
	.zero		1
	.type		_ZN72_INTERNAL_b387d70d_36_flash_fwd_hdim128_bf16_paged_sm80_cu_1f2e7571_31734cuda3std3__45__cpo3endE,@object
	.size		_ZN72_INTERNAL_b387d70d_36_flash_fwd_hdim128_bf16_paged_sm80_cu_1f2e7571_31734cuda3std3__45__cpo3endE,(_ZN72_INTERNAL_b387d70d_36_flash_fwd_hdim128_bf16_paged_sm80_cu_1f2e7571_31734cuda3std3__419piecewise_constructE - _ZN72_INTERNAL_b387d70d_36_flash_fwd_hdim128_bf16_paged_sm80_cu_1f2e7571_31734cuda3std3__45__cpo3endE)
_ZN72_INTERNAL_b387d70d_36_flash_fwd_hdim128_bf16_paged_sm80_cu_1f2e7571_31734cuda3std3__45__cpo3endE:
	.zero		1
	.type		_ZN72_INTERNAL_b387d70d_36_flash_fwd_hdim128_bf16_paged_sm80_cu_1f2e7571_31734cuda3std3__419piecewise_constructE,@object
	.size		_ZN72_INTERNAL_b387d70d_36_flash_fwd_hdim128_bf16_paged_sm80_cu_1f2e7571_31734cuda3std3__419piecewise_constructE,(_ZN72_INTERNAL_b387d70d_36_flash_fwd_hdim128_bf16_paged_sm80_cu_1f2e7571_31734cuda3std3__45__cpo4cendE - _ZN72_INTERNAL_b387d70d_36_flash_fwd_hdim128_bf16_paged_sm80_cu_1f2e7571_31734cuda3std3__419piecewise_constructE)
_ZN72_INTERNAL_b387d70d_36_flash_fwd_hdim128_bf16_paged_sm80_cu_1f2e7571_31734cuda3std3__419piecewise_constructE:
	.zero		1
	.type		_ZN72_INTERNAL_b387d70d_36_flash_fwd_hdim128_bf16_paged_sm80_cu_1f2e7571_31734cuda3std3__45__cpo4cendE,@object
	.size		_ZN72_INTERNAL_b387d70d_36_flash_fwd_hdim128_bf16_paged_sm80_cu_1f2e7571_31734cuda3std3__45__cpo4cendE,(_ZN72_INTERNAL_b387d70d_36_flash_fwd_hdim128_bf16_paged_sm80_cu_1f2e7571_31734cuda3std6ranges3__45__cpo4swapE - _ZN72_INTERNAL_b387d70d_36_flash_fwd_hdim128_bf16_paged_sm80_cu_1f2e7571_31734cuda3std3__45__cpo4cendE)
_ZN72_INTERNAL_b387d70d_36_flash_fwd_hdim128_bf16_paged_sm80_cu_1f2e7571_31734cuda3std3__45__cpo4cendE:
	.zero		1
	.type		_ZN72_INTERNAL_b387d70d_36_flash_fwd_hdim128_bf16_paged_sm80_cu_1f2e7571_31734cuda3std6ranges3__45__cpo4swapE,@object
	.size		_ZN72_INTERNAL_b387d70d_36_flash_fwd_hdim128_bf16_paged_sm80_cu_1f2e7571_31734cuda3std6ranges3__45__cpo4swapE,(.L_7 - _ZN72_INTERNAL_b387d70d_36_flash_fwd_hdim128_bf16_paged_sm80_cu_1f2e7571_31734cuda3std6ranges3__45__cpo4swapE)
_ZN72_INTERNAL_b387d70d_36_flash_fwd_hdim128_bf16_paged_sm80_cu_1f2e7571_31734cuda3std6ranges3__45__cpo4swapE:
	.zero		1
.L_7:


//--------------------- .nv.constant0._ZN7cutlass13device_kernelIN5flash19enable_sm80_to_sm89INS1_16FlashAttnFwdSm80INS1_25CollectiveMainloopFwdSm80ILi8ELi1ELb1EN4cute5tupleIJNS5_1CILi128EEES8_S8_EEELi128ENS_10bfloat16_tEfNS_4arch4Sm80ELb0ELb0ELb0ELb0ELb1ELb0ELb1ELb0EEENS1_21CollectiveEpilogueFwdIS9_NS6_IJNS7_ILi1EEESF_SF_EEESA_SC_Li256ELb0ELb1ELb0ELb0EEENS1_19SingleTileSchedulerILb0ELb0ELb1ELi128EEEEEEEEEvNT_6ParamsE --------------------------
	.section	.nv.constant0._ZN7cutlass13device_kernelIN5flash19enable_sm80_to_sm89INS1_16FlashAttnFwdSm80INS1_25CollectiveMainloopFwdSm80ILi8ELi1ELb1EN4cute5tupleIJNS5_1CILi128EEES8_S8_EEELi128ENS_10bfloat16_tEfNS_4arch4Sm80ELb0ELb0ELb0ELb0ELb1ELb0ELb1ELb0EEENS1_21CollectiveEpilogueFwdIS9_NS6_IJNS7_ILi1EEESF_SF_EEESA_SC_Li256ELb0ELb1ELb0ELb0EEENS1_19SingleTileSchedulerILb0ELb0ELb1ELi128EEEEEEEEEvNT_6ParamsE,"a",@progbits
	.sectionflags	@""
	.align	4
.nv.constant0._ZN7cutlass13device_kernelIN5flash19enable_sm80_to_sm89INS1_16FlashAttnFwdSm80INS1_25CollectiveMainloopFwdSm80ILi8ELi1ELb1EN4cute5tupleIJNS5_1CILi128EEES8_S8_EEELi128ENS_10bfloat16_tEfNS_4arch4Sm80ELb0ELb0ELb0ELb0ELb1ELb0ELb1ELb0EEENS1_21CollectiveEpilogueFwdIS9_NS6_IJNS7_ILi1EEESF_SF_EEESA_SC_Li256ELb0ELb1ELb0ELb0EEENS1_19SingleTileSchedulerILb0ELb0ELb1ELi128EEEEEEEEEvNT_6ParamsE:
	.zero		1576


//--------------------- .nv.constant0._ZN7cutlass13device_kernelIN5flash19enable_sm80_to_sm89INS1_16FlashAttnFwdSm80INS1_25CollectiveMainloopFwdSm80ILi8ELi1ELb1EN4cute5tupleIJNS5_1CILi128EEES8_S8_EEELi128ENS_10bfloat16_tEfNS_4arch4Sm80ELb0ELb0ELb0ELb1ELb1ELb0ELb1ELb0EEENS1_21CollectiveEpilogueFwdIS9_NS6_IJNS7_ILi1EEESF_SF_EEESA_SC_Li256ELb1ELb1ELb0ELb0EEENS1_19SingleTileSchedulerILb1ELb0ELb1ELi128EEEEEEEEEvNT_6ParamsE --------------------------
	.section	.nv.constant0._ZN7cutlass13device_kernelIN5flash19enable_sm80_to_sm89INS1_16FlashAttnFwdSm80INS1_25CollectiveMainloopFwdSm80ILi8ELi1ELb1EN4cute5tupleIJNS5_1CILi128EEES8_S8_EEELi128ENS_10bfloat16_tEfNS_4arch4Sm80ELb0ELb0ELb0ELb1ELb1ELb0ELb1ELb0EEENS1_21CollectiveEpilogueFwdIS9_NS6_IJNS7_ILi1EEESF_SF_EEESA_SC_Li256ELb1ELb1ELb0ELb0EEENS1_19SingleTileSchedulerILb1ELb0ELb1ELi128EEEEEEEEEvNT_6ParamsE,"a",@progbits
	.sectionflags	@""
	.align	4
.nv.constant0._ZN7cutlass13device_kernelIN5flash19enable_sm80_to_sm89INS1_16FlashAttnFwdSm80INS1_25CollectiveMainloopFwdSm80ILi8ELi1ELb1EN4cute5tupleIJNS5_1CILi128EEES8_S8_EEELi128ENS_10bfloat16_tEfNS_4arch4Sm80ELb0ELb0ELb0ELb1ELb1ELb0ELb1ELb0EEENS1_21CollectiveEpilogueFwdIS9_NS6_IJNS7_ILi1EEESF_SF_EEESA_SC_Li256ELb1ELb1ELb0ELb0EEENS1_19SingleTileSchedulerILb1ELb0ELb1ELi128EEEEEEEEEvNT_6ParamsE:
	.zero		1576


//--------------------- .nv.constant0._ZN7cutlass13device_kernelIN5flash19enable_sm80_to_sm89INS1_16FlashAttnFwdSm80INS1_25CollectiveMainloopFwdSm80ILi8ELi1ELb1EN4cute5tupleIJNS5_1CILi128EEES8_S8_EEELi128ENS_10bfloat16_tEfNS_4arch4Sm80ELb0ELb0ELb0ELb1ELb1ELb1ELb1ELb0EEENS1_21CollectiveEpilogueFwdIS9_NS6_IJNS7_ILi1EEESF_SF_EEESA_SC_Li256ELb1ELb1ELb0ELb0EEENS1_19SingleTileSchedulerILb1ELb0ELb1ELi128EEEEEEEEEvNT_6ParamsE --------------------------
	.section	.nv.constant0._ZN7cutlass13device_kernelIN5flash19enable_sm80_to_sm89INS1_16FlashAttnFwdSm80INS1_25CollectiveMainloopFwdSm80ILi8ELi1ELb1EN4cute5tupleIJNS5_1CILi128EEES8_S8_EEELi128ENS_10bfloat16_tEfNS_4arch4Sm80ELb0ELb0ELb0ELb1ELb1ELb1ELb1ELb0EEENS1_21CollectiveEpilogueFwdIS9_NS6_IJNS7_ILi1EEESF_SF_EEESA_SC_Li256ELb1ELb1ELb0ELb0EEENS1_19SingleTileSchedulerILb1ELb0ELb1ELi128EEEEEEEEEvNT_6ParamsE,"a",@progbits
	.sectionflags	@""
	.align	4
.nv.constant0._ZN7cutlass13device_kernelIN5flash19enable_sm80_to_sm89INS1_16FlashAttnFwdSm80INS1_25CollectiveMainloopFwdSm80ILi8ELi1ELb1EN4cute5tupleIJNS5_1CILi128EEES8_S8_EEELi128ENS_10bfloat16_tEfNS_4arch4Sm80ELb0ELb0ELb0ELb1ELb1ELb1ELb1ELb0EEENS1_21CollectiveEpilogueFwdIS9_NS6_IJNS7_ILi1EEESF_SF_EEESA_SC_Li256ELb1ELb1ELb0ELb0EEENS1_19SingleTileSchedulerILb1ELb0ELb1ELi128EEEEEEEEEvNT_6ParamsE:
	.zero		1576


//--------------------- .nv.constant0._ZN7cutlass13device_kernelIN5flash19enable_sm80_to_sm89INS1_16FlashAttnFwdSm80INS1_25CollectiveMainloopFwdSm80ILi8ELi1ELb1EN4cute5tupleIJNS5_1CILi128EEENS7_ILi96EEES8_EEELi128ENS_10bfloat16_tEfNS_4arch4Sm80ELb0ELb1ELb0ELb0ELb1ELb0ELb1ELb0EEENS1_21CollectiveEpilogueFwdINS6_IJS8_S8_S9_EEENS6_IJNS7_ILi1EEESH_SH_EEESB_SD_Li256ELb0ELb1ELb0ELb0EEENS1_19SingleTileSchedulerILb0ELb0ELb1ELi128EEEEEEEEEvNT_6ParamsE --------------------------
	.section	.nv.constant0._ZN7cutlass13device_kernelIN5flash19enable_sm80_to_sm89INS1_16FlashAttnFwdSm80INS1_25CollectiveMainloopFwdSm80ILi8ELi1ELb1EN4cute5tupleIJNS5_1CILi128EEENS7_ILi96EEES8_EEELi128ENS_10bfloat16_tEfNS_4arch4Sm80ELb0ELb1ELb0ELb0ELb1ELb0ELb1ELb0EEENS1_21CollectiveEpilogueFwdINS6_IJS8_S8_S9_EEENS6_IJNS7_ILi1EEESH_SH_EEESB_SD_Li256ELb0ELb1ELb0ELb0EEENS1_19SingleTileSchedulerILb0ELb0ELb1ELi128EEEEEEEEEvNT_6ParamsE,"a",@progbits
	.sectionflags	@""
	.align	4
.nv.constant0._ZN7cutlass13device_kernelIN5flash19enable_sm80_to_sm89INS1_16FlashAttnFwdSm80INS1_25CollectiveMainloopFwdSm80ILi8ELi1ELb1EN4cute5tupleIJNS5_1CILi128EEENS7_ILi96EEES8_EEELi128ENS_10bfloat16_tEfNS_4arch4Sm80ELb0ELb1ELb0ELb0ELb1ELb0ELb1ELb0EEENS1_21CollectiveEpilogueFwdINS6_IJS8_S8_S9_EEENS6_IJNS7_ILi1EEESH_SH_EEESB_SD_Li256ELb0ELb1ELb0ELb0EEENS1_19SingleTileSchedulerILb0ELb0ELb1ELi128EEEEEEEEEvNT_6ParamsE:
	.zero		1576


//--------------------- .nv.constant0._ZN7cutlass13device_kernelIN5flash19enable_sm80_to_sm89INS1_16FlashAttnFwdSm80INS1_25CollectiveMainloopFwdSm80ILi8ELi1ELb1EN4cute5tupleIJNS5_1CILi128EEENS7_ILi96EEES8_EEELi128ENS_10bfloat16_tEfNS_4arch4Sm80ELb0ELb1ELb0ELb1ELb1ELb0ELb1ELb0EEENS1_21CollectiveEpilogueFwdINS6_IJS8_S8_S9_EEENS6_IJNS7_ILi1EEESH_SH_EEESB_SD_Li256ELb1ELb1ELb0ELb0EEENS1_19SingleTileSchedulerILb1ELb0ELb1ELi128EEEEEEEEEvNT_6ParamsE --------------------------
	.section	.nv.constant0._ZN7cutlass13device_kernelIN5flash19enable_sm80_to_sm89INS1_16FlashAttnFwdSm80INS1_25CollectiveMainloopFwdSm80ILi8ELi1ELb1EN4cute5tupleIJNS5_1CILi128EEENS7_ILi96EEES8_EEELi128ENS_10bfloat16_tEfNS_4arch4Sm80ELb0ELb1ELb0ELb1ELb1ELb0ELb1ELb0EEENS1_21CollectiveEpilogueFwdINS6_IJS8_S8_S9_EEENS6_IJNS7_ILi1EEESH_SH_EEESB_SD_Li256ELb1ELb1ELb0ELb0EEENS1_19SingleTileSchedulerILb1ELb0ELb1ELi128EEEEEEEEEvNT_6ParamsE,"a",@progbits
	.sectionflags	@""
	.align	4
.nv.constant0._ZN7cutlass13device_kernelIN5flash19enable_sm80_to_sm89INS1_16FlashAttnFwdSm80INS1_25CollectiveMainloopFwdSm80ILi8ELi1ELb1EN4cute5tupleIJNS5_1CILi128EEENS7_ILi96EEES8_EEELi128ENS_10bfloat16_tEfNS_4arch4Sm80ELb0ELb1ELb0ELb1ELb1ELb0ELb1ELb0EEENS1_21CollectiveEpilogueFwdINS6_IJS8_S8_S9_EEENS6_IJNS7_ILi1EEESH_SH_EEESB_SD_Li256ELb1ELb1ELb0ELb0EEENS1_19SingleTileSchedulerILb1ELb0ELb1ELi128EEEEEEEEEvNT_6ParamsE:
	.zero		1576


//--------------------- .nv.constant0._ZN7cutlass13device_kernelIN5flash19enable_sm80_to_sm89INS1_16FlashAttnFwdSm80INS1_25CollectiveMainloopFwdSm80ILi8ELi1ELb1EN4cute5tupleIJNS5_1CILi128EEENS7_ILi96EEES8_EEELi128ENS_10bfloat16_tEfNS_4arch4Sm80ELb0ELb1ELb0ELb1ELb1ELb1ELb1ELb0EEENS1_21CollectiveEpilogueFwdINS6_IJS8_S8_S9_EEENS6_IJNS7_ILi1EEESH_SH_EEESB_SD_Li256ELb1ELb1ELb0ELb0EEENS1_19SingleTileSchedulerILb1ELb0ELb1ELi128EEEEEEEEEvNT_6ParamsE --------------------------
	.section	.nv.constant0._ZN7cutlass13device_kernelIN5flash19enable_sm80_to_sm89INS1_16FlashAttnFwdSm80INS1_25CollectiveMainloopFwdSm80ILi8ELi1ELb1EN4cute5tupleIJNS5_1CILi128EEENS7_ILi96EEES8_EEELi128ENS_10bfloat16_tEfNS_4arch4Sm80ELb0ELb1ELb0ELb1ELb1ELb1ELb1ELb0EEENS1_21CollectiveEpilogueFwdINS6_IJS8_S8_S9_EEENS6_IJNS7_ILi1EEESH_SH_EEESB_SD_Li256ELb1ELb1ELb0ELb0EEENS1_19SingleTileSchedulerILb1ELb0ELb1ELi128EEEEEEEEEvNT_6ParamsE,"a",@progbits
	.sectionflags	@""
	.align	4
.nv.constant0._ZN7cutlass13device_kernelIN5flash19enable_sm80_to_sm89INS1_16FlashAttnFwdSm80INS1_25CollectiveMainloopFwdSm80ILi8ELi1ELb1EN4cute5tupleIJNS5_1CILi128EEENS7_ILi96EEES8_EEELi128ENS_10bfloat16_tEfNS_4arch4Sm80ELb0ELb1ELb0ELb1ELb1ELb1ELb1ELb0EEENS1_21CollectiveEpilogueFwdINS6_IJS8_S8_S9_EEENS6_IJNS7_ILi1EEESH_SH_EEESB_SD_Li256ELb1ELb1ELb0ELb0EEENS1_19SingleTileSchedulerILb1ELb0ELb1ELi128EEEEEEEEEvNT_6ParamsE:
	.zero		1576


//--------------------- .nv.constant0._ZN7cutlass13device_kernelIN5flash19enable_sm80_to_sm89INS1_16FlashAttnFwdSm80INS1_25CollectiveMainloopFwdSm80ILi8ELi1ELb1EN4cute5tupleIJNS5_1CILi128EEES8_S8_EEELi128ENS_10bfloat16_tEfNS_4arch4Sm80ELb1ELb0ELb0ELb0ELb1ELb0ELb1ELb0EEENS1_21CollectiveEpilogueFwdIS9_NS6_IJNS7_ILi1EEESF_SF_EEESA_SC_Li256ELb0ELb1ELb0ELb0EEENS1_30DynamicPersistentTileSchedulerILi256ELi256ELb0ELb1ELb0EEEEEEEEEvNT_6ParamsE --------------------------
	.section	.nv.constant0._ZN7cutlass13device_kernelIN5flash19enable_sm80_to_sm89INS1_16FlashAttnFwdSm80INS1_25CollectiveMainloopFwdSm80ILi8ELi1ELb1EN4cute5tupleIJNS5_1CILi128EEES8_S8_EEELi128ENS_10bfloat16_tEfNS_4arch4Sm80ELb1ELb0ELb0ELb0ELb1ELb0ELb1ELb0EEENS1_21CollectiveEpilogueFwdIS9_NS6_IJNS7_ILi1EEESF_SF_EEESA_SC_Li256ELb0ELb1ELb0ELb0EEENS1_30DynamicPersistentTileSchedulerILi256ELi256ELb0ELb1ELb0EEEEEEEEEvNT_6ParamsE,"a",@progbits
	.sectionflags	@""
	.align	4
.nv.constant0._ZN7cutlass13device_kernelIN5flash19enable_sm80_to_sm89INS1_16FlashAttnFwdSm80INS1_25CollectiveMainloopFwdSm80ILi8ELi1ELb1EN4cute5tupleIJNS5_1CILi128EEES8_S8_EEELi128ENS_10bfloat16_tEfNS_4arch4Sm80ELb1ELb0ELb0ELb0ELb1ELb0ELb1ELb0EEENS1_21CollectiveEpilogueFwdIS9_NS6_IJNS7_ILi1EEESF_SF_EEESA_SC_Li256ELb0ELb1ELb0ELb0EEENS1_30DynamicPersistentTileSchedulerILi256ELi256ELb0ELb1ELb0EEEEEEEEEvNT_6ParamsE:
	.zero		1592


//--------------------- .nv.constant0._ZN7cutlass13device_kernelIN5flash19enable_sm80_to_sm89INS1_16FlashAttnFwdSm80INS1_25CollectiveMainloopFwdSm80ILi8ELi1ELb1EN4cute5tupleIJNS5_1CILi128EEES8_S8_EEELi128ENS_10bfloat16_tEfNS_4arch4Sm80ELb1ELb0ELb0ELb1ELb1ELb0ELb1ELb0EEENS1_21CollectiveEpilogueFwdIS9_NS6_IJNS7_ILi1EEESF_SF_EEESA_SC_Li256ELb1ELb1ELb0ELb0EEENS1_19SingleTileSchedulerILb1ELb0ELb1ELi128EEEEEEEEEvNT_6ParamsE --------------------------
	.section	.nv.constant0._ZN7cutlass13device_kernelIN5flash19enable_sm80_to_sm89INS1_16FlashAttnFwdSm80INS1_25CollectiveMainloopFwdSm80ILi8ELi1ELb1EN4cute5tupleIJNS5_1CILi128EEES8_S8_EEELi128ENS_10bfloat16_tEfNS_4arch4Sm80ELb1ELb0ELb0ELb1ELb1ELb0ELb1ELb0EEENS1_21CollectiveEpilogueFwdIS9_NS6_IJNS7_ILi1EEESF_SF_EEESA_SC_Li256ELb1ELb1ELb0ELb0EEENS1_19SingleTileSchedulerILb1ELb0ELb1ELi128EEEEEEEEEvNT_6ParamsE,"a",@progbits
	.sectionflags	@""
	.align	4
.nv.constant0._ZN7cutlass13device_kernelIN5flash19enable_sm80_to_sm89INS1_16FlashAttnFwdSm80INS1_25CollectiveMainloopFwdSm80ILi8ELi1ELb1EN4cute5tupleIJNS5_1CILi128EEES8_S8_EEELi128ENS_10bfloat16_tEfNS_4arch4Sm80ELb1ELb0ELb0ELb1ELb1ELb0ELb1ELb0EEENS1_21CollectiveEpilogueFwdIS9_NS6_IJNS7_ILi1EEESF_SF_EEESA_SC_Li256ELb1ELb1ELb0ELb0EEENS1_19SingleTileSchedulerILb1ELb0ELb1ELi128EEEEEEEEEvNT_6ParamsE:
	.zero		1576


//--------------------- .nv.constant0._ZN7cutlass13device_kernelIN5flash19enable_sm80_to_sm89INS1_16FlashAttnFwdSm80INS1_25CollectiveMainloopFwdSm80ILi8ELi1ELb1EN4cute5tupleIJNS5_1CILi128EEES8_S8_EEELi128ENS_10bfloat16_tEfNS_4arch4Sm80ELb1ELb0ELb0ELb1ELb1ELb1ELb1ELb0EEENS1_21CollectiveEpilogueFwdIS9_NS6_IJNS7_ILi1EEESF_SF_EEESA_SC_Li256ELb1ELb1ELb0ELb0EEENS1_19SingleTileSchedulerILb1ELb0ELb1ELi128EEEEEEEEEvNT_6ParamsE --------------------------
	.section	.nv.constant0._ZN7cutlass13device_kernelIN5flash19enable_sm80_to_sm89INS1_16FlashAttnFwdSm80INS1_25CollectiveMainloopFwdSm80ILi8ELi1ELb1EN4cute5tupleIJNS5_1CILi128EEES8_S8_EEELi128ENS_10bfloat16_tEfNS_4arch4Sm80ELb1ELb0ELb0ELb1ELb1ELb1ELb1ELb0EEENS1_21CollectiveEpilogueFwdIS9_NS6_IJNS7_ILi1EEESF_SF_EEESA_SC_Li256ELb1ELb1ELb0ELb0EEENS1_19SingleTileSchedulerILb1ELb0ELb1ELi128EEEEEEEEEvNT_6ParamsE,"a",@progbits
	.sectionflags	@""
	.align	4
.nv.constant0._ZN7cutlass13device_kernelIN5flash19enable_sm80_to_sm89INS1_16FlashAttnFwdSm80INS1_25CollectiveMainloopFwdSm80ILi8ELi1ELb1EN4cute5tupleIJNS5_1CILi128EEES8_S8_EEELi128ENS_10bfloat16_tEfNS_4arch4Sm80ELb1ELb0ELb0ELb1ELb1ELb1ELb1ELb0EEENS1_21CollectiveEpilogueFwdIS9_NS6_IJNS7_ILi1EEESF_SF_EEESA_SC_Li256ELb1ELb1ELb0ELb0EEENS1_19SingleTileSchedulerILb1ELb0ELb1ELi128EEEEEEEEEvNT_6ParamsE:
	.zero		1576


//--------------------- .nv.constant0._ZN7cutlass13device_kernelIN5flash19enable_sm80_to_sm89INS1_16FlashAttnFwdSm80INS1_25CollectiveMainloopFwdSm80ILi4ELi1ELb0EN4cute5tupleIJNS5_1CILi128EEENS7_ILi64EEES8_EEELi128ENS_10bfloat16_tEfNS_4arch4Sm80ELb0ELb0ELb0ELb0ELb1ELb0ELb1ELb0EEENS1_21CollectiveEpilogueFwdINS6_IJS8_S8_S9_EEENS6_IJNS7_ILi1EEESH_SH_EEESB_SD_Li128ELb0ELb1ELb0ELb0EEENS1_19SingleTileSchedulerILb0ELb0ELb1ELi128EEEEEEEEEvNT_6ParamsE --------------------------
	.section	.nv.constant0._ZN7cutlass13device_kernelIN5flash19enable_sm80_to_sm89INS1_16FlashAttnFwdSm80INS1_25CollectiveMainloopFwdSm80ILi4ELi1ELb0EN4cute5tupleIJNS5_1CILi128EEENS7_ILi64EEES8_EEELi128ENS_10bfloat16_tEfNS_4arch4Sm80ELb0ELb0ELb0ELb0ELb1ELb0ELb1ELb0EEENS1_21CollectiveEpilogueFwdINS6_IJS8_S8_S9_EEENS6_IJNS7_ILi1EEESH_SH_EEESB_SD_Li128ELb0ELb1ELb0ELb0EEENS1_19SingleTileSchedulerILb0ELb0ELb1ELi128EEEEEEEEEvNT_6ParamsE,"a",@progbits
	.sectionflags	@""
	.align	4
.nv.constant0._ZN7cutlass13device_kernelIN5flash19enable_sm80_to_sm89INS1_16FlashAttnFwdSm80INS1_25CollectiveMainloopFwdSm80ILi4ELi1ELb0EN4cute5tupleIJNS5_1CILi128EEENS7_ILi64EEES8_EEELi128ENS_10bfloat16_tEfNS_4arch4Sm80ELb0ELb0ELb0ELb0ELb1ELb0ELb1ELb0EEENS1_21CollectiveEpilogueFwdINS6_IJS8_S8_S9_EEENS6_IJNS7_ILi1EEESH_SH_EEESB_SD_Li128ELb0ELb1ELb0ELb0EEENS1_19SingleTileSchedulerILb0ELb0ELb1ELi128EEEEEEEEEvNT_6ParamsE:
	.zero		1576


//--------------------- .nv.constant0._ZN7cutlass13device_kernelIN5flash19enable_sm80_to_sm89INS1_16FlashAttnFwdSm80INS1_25CollectiveMainloopFwdSm80ILi4ELi1ELb0EN4cute5tupleIJNS5_1CILi128EEENS7_ILi64EEES8_EEELi128ENS_10bfloat16_tEfNS_4arch4Sm80ELb0ELb0ELb0ELb1ELb1ELb0ELb1ELb0EEENS1_21CollectiveEpilogueFwdINS6_IJS8_S8_S9_EEENS6_IJNS7_ILi1EEESH_SH_EEESB_SD_Li128ELb1ELb1ELb0ELb0EEENS1_19SingleTileSchedulerILb1ELb0ELb1ELi128EEEEEEEEEvNT_6ParamsE --------------------------
	.section	.nv.constant0._ZN7cutlass13device_kernelIN5flash19enable_sm80_to_sm89INS1_16FlashAttnFwdSm80INS1_25CollectiveMainloopFwdSm80ILi4ELi1ELb0EN4cute5tupleIJNS5_1CILi128EEENS7_ILi64EEES8_EEELi128ENS_10bfloat16_tEfNS_4arch4Sm80ELb0ELb0ELb0ELb1ELb1ELb0ELb1ELb0EEENS1_21CollectiveEpilogueFwdINS6_IJS8_S8_S9_EEENS6_IJNS7_ILi1EEESH_SH_EEESB_SD_Li128ELb1ELb1ELb0ELb0EEENS1_19SingleTileSchedulerILb1ELb0ELb1ELi128EEEEEEEEEvNT_6ParamsE,"a",@progbits
	.sectionflags	@""
	.align	4
.nv.constant0._ZN7cutlass13device_kernelIN5flash19enable_sm80_to_sm89INS1_16FlashAttnFwdSm80INS1_25CollectiveMainloopFwdSm80ILi4ELi1ELb0EN4cute5tupleIJNS5_1CILi128EEENS7_ILi64EEES8_EEELi128ENS_10bfloat16_tEfNS_4arch4Sm80ELb0ELb0ELb0ELb1ELb1ELb0ELb1ELb0EEENS1_21CollectiveEpilogueFwdINS6_IJS8_S8_S9_EEENS6_IJNS7_ILi1EEESH_SH_EEESB_SD_Li128ELb1ELb1ELb0ELb0EEENS1_19SingleTileSchedulerILb1ELb0ELb1ELi128EEEEEEEEEvNT_6ParamsE:
	.zero		1576


//--------------------- .nv.constant0._ZN7cutlass13device_kernelIN5flash19enable_sm80_to_sm89INS1_16FlashAttnFwdSm80INS1_25CollectiveMainloopFwdSm80ILi4ELi1ELb0EN4cute5tupleIJNS5_1CILi128EEENS7_ILi64EEES8_EEELi128ENS_10bfloat16_tEfNS_4arch4Sm80ELb0ELb0ELb0ELb1ELb1ELb1ELb1ELb0EEENS1_21CollectiveEpilogueFwdINS6_IJS8_S8_S9_EEENS6_IJNS7_ILi1EEESH_SH_EEESB_SD_Li128ELb1ELb1ELb0ELb0EEENS1_19SingleTileSchedulerILb1ELb0ELb1ELi128EEEEEEEEEvNT_6ParamsE --------------------------
	.section	.nv.constant0._ZN7cutlass13device_kernelIN5flash19enable_sm80_to_sm89INS1_16FlashAttnFwdSm80INS1_25CollectiveMainloopFwdSm80ILi4ELi1ELb0EN4cute5tupleIJNS5_1CILi128EEENS7_ILi64EEES8_EEELi128ENS_10bfloat16_tEfNS_4arch4Sm80ELb0ELb0ELb0ELb1ELb1ELb1ELb1ELb0EEENS1_21CollectiveEpilogueFwdINS6_IJS8_S8_S9_EEENS6_IJNS7_ILi1EEESH_SH_EEESB_SD_Li128ELb1ELb1ELb0ELb0EEENS1_19SingleTileSchedulerILb1ELb0ELb1ELi128EEEEEEEEEvNT_6ParamsE,"a",@progbits
	.sectionflags	@""
	.align	4
.nv.constant0._ZN7cutlass13device_kernelIN5flash19enable_sm80_to_sm89INS1_16FlashAttnFwdSm80INS1_25CollectiveMainloopFwdSm80ILi4ELi1ELb0EN4cute5tupleIJNS5_1CILi128EEENS7_ILi64EEES8_EEELi128ENS_10bfloat16_tEfNS_4arch4Sm80ELb0ELb0ELb0ELb1ELb1ELb1ELb1ELb0EEENS1_21CollectiveEpilogueFwdINS6_IJS8_S8_S9_EEENS6_IJNS7_ILi1EEESH_SH_EEESB_SD_Li128ELb1ELb1ELb0ELb0EEENS1_19SingleTileSchedulerILb1ELb0ELb1ELi128EEEEEEEEEvNT_6ParamsE:
	.zero		1576


//--------------------- .nv.constant0._ZN7cutlass13device_kernelIN5flash19enable_sm80_to_sm89INS1_16FlashAttnFwdSm80INS1_25CollectiveMainloopFwdSm80ILi4ELi1ELb0EN4cute5tupleIJNS5_1CILi128EEENS7_ILi48EEES8_EEELi128ENS_10bfloat16_tEfNS_4arch4Sm80ELb0ELb1ELb0ELb0ELb1ELb0ELb1ELb0EEENS1_21CollectiveEpilogueFwdINS6_IJS8_S8_S9_EEENS6_IJNS7_ILi1EEESH_SH_EEESB_SD_Li128ELb0ELb1ELb0ELb0EEENS1_19SingleTileSchedulerILb0ELb0ELb1ELi128EEEEEEEEEvNT_6ParamsE --------------------------
	.section	.nv.constant0._ZN7cutlass13device_kernelIN5flash19enable_sm80_to_sm89INS1_16FlashAttnFwdSm80INS1_25CollectiveMainloopFwdSm80ILi4ELi1ELb0EN4cute5tupleIJNS5_1CILi128EEENS7_ILi48EEES8_EEELi128ENS_10bfloat16_tEfNS_4arch4Sm80ELb0ELb1ELb0ELb0ELb1ELb0ELb1ELb0EEENS1_21CollectiveEpilogueFwdINS6_IJS8_S8_S9_EEENS6_IJNS7_ILi1EEESH_SH_EEESB_SD_Li128ELb0ELb1ELb0ELb0EEENS1_19SingleTileSchedulerILb0ELb0ELb1ELi128EEEEEEEEEvNT_6ParamsE,"a",@progbits
	.sectionflags	@""
	.align	4
.nv.constant0._ZN7cutlass13device_kernelIN5flash19enable_sm80_to_sm89INS1_16FlashAttnFwdSm80INS1_25CollectiveMainloopFwdSm80ILi4ELi1ELb0EN4cute5tupleIJNS5_1CILi128EEENS7_ILi48EEES8_EEELi128ENS_10bfloat16_tEfNS_4arch4Sm80ELb0ELb1ELb0ELb0ELb1ELb0ELb1ELb0EEENS1_21CollectiveEpilogueFwdINS6_IJS8_S8_S9_EEENS6_IJNS7_ILi1EEESH_SH_EEESB_SD_Li128ELb0ELb1ELb0ELb0EEENS1_19SingleTileSchedulerILb0ELb0ELb1ELi128EEEEEEEEEvNT_6ParamsE:
	.zero		1576


//--------------------- .nv.constant0._ZN7cutlass13device_kernelIN5flash19enable_sm80_to_sm89INS1_16FlashAttnFwdSm80INS1_25CollectiveMainloopFwdSm80ILi4ELi1ELb0EN4cute5tupleIJNS5_1CILi128EEENS7_ILi48EEES8_EEELi128ENS_10bfloat16_tEfNS_4arch4Sm80ELb0ELb1ELb0ELb1ELb1ELb0ELb1ELb0EEENS1_21CollectiveEpilogueFwdINS6_IJS8_S8_S9_EEENS6_IJNS7_ILi1EEESH_SH_EEESB_SD_Li128ELb1ELb1ELb0ELb0EEENS1_19SingleTileSchedulerILb1ELb0ELb1ELi128EEEEEEEEEvNT_6ParamsE --------------------------
	.section	.nv.constant0._ZN7cutlass13device_kernelIN5flash19enable_sm80_to_sm89INS1_16FlashAttnFwdSm80INS1_25CollectiveMainloopFwdSm80ILi4ELi1ELb0EN4cute5tupleIJNS5_1CILi128EEENS7_ILi48EEES8_EEELi128ENS_10bfloat16_tEfNS_4arch4Sm80ELb0ELb1ELb0ELb1ELb1ELb0ELb1ELb0EEENS1_21CollectiveEpilogueFwdINS6_IJS8_S8_S9_EEENS6_IJNS7_ILi1EEESH_SH_EEESB_SD_Li128ELb1ELb1ELb0ELb0EEENS1_19SingleTileSchedulerILb1ELb0ELb1ELi128EEEEEEEEEvNT_6ParamsE,"a",@progbits
	.sectionflags	@""
	.align	4
.nv.constant0._ZN7cutlass13device_kernelIN5flash19enable_sm80_to_sm89INS1_16FlashAttnFwdSm80INS1_25CollectiveMainloopFwdSm80ILi4ELi1ELb0EN4cute5tupleIJNS5_1CILi128EEENS7_ILi48EEES8_EEELi128ENS_10bfloat16_tEfNS_4arch4Sm80ELb0ELb1ELb0ELb1ELb1ELb0ELb1ELb0EEENS1_21CollectiveEpilogueFwdINS6_IJS8_S8_S9_EEENS6_IJNS7_ILi1EEESH_SH_EEESB_SD_Li128ELb1ELb1ELb0ELb0EEENS1_19SingleTileSchedulerILb1ELb0ELb1ELi128EEEEEEEEEvNT_6ParamsE:
	.zero		1576


//--------------------- .nv.constant0._ZN7cutlass13device_kernelIN5flash19enable_sm80_to_sm89INS1_16FlashAttnFwdSm80INS1_25CollectiveMainloopFwdSm80ILi4ELi1ELb0EN4cute5tupleIJNS5_1CILi128EEENS7_ILi48EEES8_EEELi128ENS_10bfloat16_tEfNS_4arch4Sm80ELb0ELb1ELb0ELb1ELb1ELb1ELb1ELb0EEENS1_21CollectiveEpilogueFwdINS6_IJS8_S8_S9_EEENS6_IJNS7_ILi1EEESH_SH_EEESB_SD_Li128ELb1ELb1ELb0ELb0EEENS1_19SingleTileSchedulerILb1ELb0ELb1ELi128EEEEEEEEEvNT_6ParamsE --------------------------
	.section	.nv.constant0._ZN7cutlass13device_kernelIN5flash19enable_sm80_to_sm89INS1_16FlashAttnFwdSm80INS1_25CollectiveMainloopFwdSm80ILi4ELi1ELb0EN4cute5tupleIJNS5_1CILi128EEENS7_ILi48EEES8_EEELi128ENS_10bfloat16_tEfNS_4arch4Sm80ELb0ELb1ELb0ELb1ELb1ELb1ELb1ELb0EEENS1_21CollectiveEpilogueFwdINS6_IJS8_S8_S9_EEENS6_IJNS7_ILi1EEESH_SH_EEESB_SD_Li128ELb1ELb1ELb0ELb0EEENS1_19SingleTileSchedulerILb1ELb0ELb1ELi128EEEEEEEEEvNT_6ParamsE,"a",@progbits
	.sectionflags	@""
	.align	4
.nv.constant0._ZN7cutlass13device_kernelIN5flash19enable_sm80_to_sm89INS1_16FlashAttnFwdSm80INS1_25CollectiveMainloopFwdSm80ILi4ELi1ELb0EN4cute5tupleIJNS5_1CILi128EEENS7_ILi48EEES8_EEELi128ENS_10bfloat16_tEfNS_4arch4Sm80ELb0ELb1ELb0ELb1ELb1ELb1ELb1ELb0EEENS1_21CollectiveEpilogueFwdINS6_IJS8_S8_S9_EEENS6_IJNS7_ILi1EEESH_SH_EEESB_SD_Li128ELb1ELb1ELb0ELb0EEENS1_19SingleTileSchedulerILb1ELb0ELb1ELi128EEEEEEEEEvNT_6ParamsE:
	.zero		1576


//--------------------- .nv.constant0._ZN7cutlass13device_kernelIN5flash19enable_sm80_to_sm89INS1_16FlashAttnFwdSm80INS1_25CollectiveMainloopFwdSm80ILi4ELi1ELb0EN4cute5tupleIJNS5_1CILi128EEENS7_ILi64EEES8_EEELi128ENS_10bfloat16_tEfNS_4arch4Sm80ELb1ELb0ELb0ELb0ELb1ELb0ELb1ELb0EEENS1_21CollectiveEpilogueFwdINS6_IJS8_S8_S9_EEENS6_IJNS7_ILi1EEESH_SH_EEESB_SD_Li128ELb0ELb1ELb0ELb0EEENS1_30DynamicPersistentTileSchedulerILi128ELi128ELb0ELb1ELb0EEEEEEEEEvNT_6ParamsE --------------------------
	.section	.nv.constant0._ZN7cutlass13device_kernelIN5flash19enable_sm80_to_sm89INS1_16FlashAttnFwdSm80INS1_25CollectiveMainloopFwdSm80ILi4ELi1ELb0EN4cute5tupleIJNS5_1CILi128EEENS7_ILi64EEES8_EEELi128ENS_10bfloat16_tEfNS_4arch4Sm80ELb1ELb0ELb0ELb0ELb1ELb0ELb1ELb0EEENS1_21CollectiveEpilogueFwdINS6_IJS8_S8_S9_EEENS6_IJNS7_ILi1EEESH_SH_EEESB_SD_Li128ELb0ELb1ELb0ELb0EEENS1_30DynamicPersistentTileSchedulerILi128ELi128ELb0ELb1ELb0EEEEEEEEEvNT_6ParamsE,"a",@progbits
	.sectionflags	@""
	.align	4
.nv.constant0._ZN7cutlass13device_kernelIN5flash19enable_sm80_to_sm89INS1_16FlashAttnFwdSm80INS1_25CollectiveMainloopFwdSm80ILi4ELi1ELb0EN4cute5tupleIJNS5_1CILi128EEENS7_ILi64EEES8_EEELi128ENS_10bfloat16_tEfNS_4arch4Sm80ELb1ELb0ELb0ELb0ELb1ELb0ELb1ELb0EEENS1_21CollectiveEpilogueFwdINS6_IJS8_S8_S9_EEENS6_IJNS7_ILi1EEESH_SH_EEESB_SD_Li128ELb0ELb1ELb0ELb0EEENS1_30DynamicPersistentTileSchedulerILi128ELi128ELb0ELb1ELb0EEEEEEEEEvNT_6ParamsE:
	.zero		1592


//--------------------- .nv.constant0._ZN7cutlass13device_kernelIN5flash19enable_sm80_to_sm89INS1_16FlashAttnFwdSm80INS1_25CollectiveMainloopFwdSm80ILi4ELi1ELb0EN4cute5tupleIJNS5_1CILi128EEENS7_ILi64EEES8_EEELi128ENS_10bfloat16_tEfNS_4arch4Sm80ELb1ELb0ELb0ELb1ELb1ELb0ELb1ELb0EEENS1_21CollectiveEpilogueFwdINS6_IJS8_S8_S9_EEENS6_IJNS7_ILi1EEESH_SH_EEESB_SD_Li128ELb1ELb1ELb0ELb0EEENS1_19SingleTileSchedulerILb1ELb0ELb1ELi128EEEEEEEEEvNT_6ParamsE --------------------------
	.section	.nv.constant0._ZN7cutlass13device_kernelIN5flash19enable_sm80_to_sm89INS1_16FlashAttnFwdSm80INS1_25CollectiveMainloopFwdSm80ILi4ELi1ELb0EN4cute5tupleIJNS5_1CILi128EEENS7_ILi64EEES8_EEELi128ENS_10bfloat16_tEfNS_4arch4Sm80ELb1ELb0ELb0ELb1ELb1ELb0ELb1ELb0EEENS1_21CollectiveEpilogueFwdINS6_IJS8_S8_S9_EEENS6_IJNS7_ILi1EEESH_SH_EEESB_SD_Li128ELb1ELb1ELb0ELb0EEENS1_19SingleTileSchedulerILb1ELb0ELb1ELi128EEEEEEEEEvNT_6ParamsE,"a",@progbits
	.sectionflags	@""
	.align	4
.nv.constant0._ZN7cutlass13device_kernelIN5flash19enable_sm80_to_sm89INS1_16FlashAttnFwdSm80INS1_25CollectiveMainloopFwdSm80ILi4ELi1ELb0EN4cute5tupleIJNS5_1CILi128EEENS7_ILi64EEES8_EEELi128ENS_10bfloat16_tEfNS_4arch4Sm80ELb1ELb0ELb0ELb1ELb1ELb0ELb1ELb0EEENS1_21CollectiveEpilogueFwdINS6_IJS8_S8_S9_EEENS6_IJNS7_ILi1EEESH_SH_EEESB_SD_Li128ELb1ELb1ELb0ELb0EEENS1_19SingleTileSchedulerILb1ELb0ELb1ELi128EEEEEEEEEvNT_6ParamsE:
	.zero		1576


//--------------------- .nv.constant0._ZN7cutlass13device_kernelIN5flash19enable_sm80_to_sm89INS1_16FlashAttnFwdSm80INS1_25CollectiveMainloopFwdSm80ILi4ELi1ELb0EN4cute5tupleIJNS5_1CILi128EEENS7_ILi64EEES8_EEELi128ENS_10bfloat16_tEfNS_4arch4Sm80ELb1ELb0ELb0ELb1ELb1ELb1ELb1ELb0EEENS1_21CollectiveEpilogueFwdINS6_IJS8_S8_S9_EEENS6_IJNS7_ILi1EEESH_SH_EEESB_SD_Li128ELb1ELb1ELb0ELb0EEENS1_19SingleTileSchedulerILb1ELb0ELb1ELi128EEEEEEEEEvNT_6ParamsE --------------------------
	.section	.nv.constant0._ZN7cutlass13device_kernelIN5flash19enable_sm80_to_sm89INS1_16FlashAttnFwdSm80INS1_25CollectiveMainloopFwdSm80ILi4ELi1ELb0EN4cute5tupleIJNS5_1CILi128EEENS7_ILi64EEES8_EEELi128ENS_10bfloat16_tEfNS_4arch4Sm80ELb1ELb0ELb0ELb1ELb1ELb1ELb1ELb0EEENS1_21CollectiveEpilogueFwdINS6_IJS8_S8_S9_EEENS6_IJNS7_ILi1EEESH_SH_EEESB_SD_Li128ELb1ELb1ELb0ELb0EEENS1_19SingleTileSchedulerILb1ELb0ELb1ELi128EEEEEEEEEvNT_6ParamsE,"a",@progbits
	.sectionflags	@""
	.align	4
.nv.constant0._ZN7cutlass13device_kernelIN5flash19enable_sm80_to_sm89INS1_16FlashAttnFwdSm80INS1_25CollectiveMainloopFwdSm80ILi4ELi1ELb0EN4cute5tupleIJNS5_1CILi128EEENS7_ILi64EEES8_EEELi128ENS_10bfloat16_tEfNS_4arch4Sm80ELb1ELb0ELb0ELb1ELb1ELb1ELb1ELb0EEENS1_21CollectiveEpilogueFwdINS6_IJS8_S8_S9_EEENS6_IJNS7_ILi1EEESH_SH_EEESB_SD_Li128ELb1ELb1ELb0ELb0EEENS1_19SingleTileSchedulerILb1ELb0ELb1ELi128EEEEEEEEEvNT_6ParamsE:
	.zero		1576


//--------------------- SYMBOLS --------------------------

	.type		.nv.reservedSmem.offset0,@object
	.size		.nv.reservedSmem.offset0,0x4
